//
// Generated by NVIDIA NVVM Compiler
//
// Compiler Build ID: CL-36424714
// Cuda compilation tools, release 13.0, V13.0.88
// Based on NVVM 20.0.0
//

.version 9.0
.target sm_100
.address_size 64

	// .globl	_Z6CreatePdm

.visible .entry _Z6CreatePdm(
	.param .u64 .ptr .align 1 _Z6CreatePdm_param_0,
	.param .u64 _Z6CreatePdm_param_1
)
{
	.reg .pred 	%p<4>;
	.reg .b32 	%r<11>;
	.reg .b64 	%rd<22>;
	.reg .b64 	%fd<3>;

	ld.param.u64 	%rd10, [_Z6CreatePdm_param_0];
	ld.param.u64 	%rd9, [_Z6CreatePdm_param_1];
	cvta.to.global.u64 	%rd1, %rd10;
	mov.u32 	%r1, %ctaid.x;
	mov.u32 	%r2, %ntid.x;
	mov.u32 	%r3, %tid.x;
	mad.lo.s32 	%r4, %r1, %r2, %r3;
	cvt.s64.s32 	%rd2, %r4;
	mul.lo.s64 	%rd11, %rd9, %rd9;
	setp.lt.u64 	%p1, %rd11, %rd2;
	@%p1 bra 	$L__BB0_7;
	or.b64  	%rd12, %rd2, %rd9;
	and.b64  	%rd13, %rd12, -4294967296;
	setp.ne.s64 	%p2, %rd13, 0;
	@%p2 bra 	$L__BB0_3;
	cvt.u32.u64 	%r5, %rd9;
	cvt.u32.u64 	%r6, %rd2;
	div.u32 	%r7, %r6, %r5;
	mul.lo.s32 	%r8, %r7, %r5;
	sub.s32 	%r9, %r6, %r8;
	cvt.u64.u32 	%rd20, %r7;
	cvt.u64.u32 	%rd21, %r9;
	bra.uni 	$L__BB0_4;
$L__BB0_3:
	div.u64 	%rd20, %rd2, %rd9;
	mul.lo.s64 	%rd14, %rd20, %rd9;
	sub.s64 	%rd21, %rd2, %rd14;
$L__BB0_4:
	setp.le.u64 	%p3, %rd20, %rd21;
	@%p3 bra 	$L__BB0_6;
	shl.b64 	%rd17, %rd2, 3;
	add.s64 	%rd18, %rd1, %rd17;
	mov.b64 	%rd19, 0;
	st.global.u64 	[%rd18], %rd19;
	bra.uni 	$L__BB0_7;
$L__BB0_6:
	cvt.u32.u64 	%r10, %rd2;
	cvt.rn.f64.s32 	%fd1, %r10;
	fma.rn.f64 	%fd2, %fd1, 0d3FC999999999999A, 0d3FF0000000000000;
	shl.b64 	%rd15, %rd2, 3;
	add.s64 	%rd16, %rd1, %rd15;
	st.global.f64 	[%rd16], %fd2;
$L__BB0_7:
	ret;

}
	// .globl	_Z9TransposePdm
.visible .entry _Z9TransposePdm(
	.param .u64 .ptr .align 1 _Z9TransposePdm_param_0,
	.param .u64 _Z9TransposePdm_param_1
)
{
	.reg .pred 	%p<4>;
	.reg .b32 	%r<10>;
	.reg .b64 	%rd<23>;
	.reg .b64 	%fd<4>;

	ld.param.u64 	%rd8, [_Z9TransposePdm_param_0];
	ld.param.u64 	%rd9, [_Z9TransposePdm_param_1];
	mov.u32 	%r1, %ctaid.x;
	mov.u32 	%r2, %ntid.x;
	mov.u32 	%r3, %tid.x;
	mad.lo.s32 	%r4, %r1, %r2, %r3;
	cvt.s64.s32 	%rd1, %r4;
	mul.lo.s64 	%rd10, %rd9, %rd9;
	setp.lt.u64 	%p1, %rd10, %rd1;
	@%p1 bra 	$L__BB1_6;
	or.b64  	%rd11, %rd1, %rd9;
	and.b64  	%rd12, %rd11, -4294967296;
	setp.ne.s64 	%p2, %rd12, 0;
	@%p2 bra 	$L__BB1_3;
	cvt.u32.u64 	%r5, %rd9;
	cvt.u32.u64 	%r6, %rd1;
	div.u32 	%r7, %r6, %r5;
	mul.lo.s32 	%r8, %r7, %r5;
	sub.s32 	%r9, %r6, %r8;
	cvt.u64.u32 	%rd21, %r7;
	cvt.u64.u32 	%rd22, %r9;
	bra.uni 	$L__BB1_4;
$L__BB1_3:
	div.u64 	%rd21, %rd1, %rd9;
	mul.lo.s64 	%rd13, %rd21, %rd9;
	sub.s64 	%rd22, %rd1, %rd13;
$L__BB1_4:
	setp.ge.u64 	%p3, %rd21, %rd22;
	@%p3 bra 	$L__BB1_6;
	cvta.to.global.u64 	%rd14, %rd8;
	shl.b64 	%rd15, %rd1, 3;
	add.s64 	%rd16, %rd14, %rd15;
	ld.global.f64 	%fd1, [%rd16];
	mad.lo.s64 	%rd17, %rd22, %rd9, %rd21;
	shl.b64 	%rd18, %rd17, 3;
	add.s64 	%rd19, %rd14, %rd18;
	ld.global.f64 	%fd2, [%rd19];
	sub.f64 	%fd3, %fd1, %fd2;
	st.global.f64 	[%rd19], %fd3;
	mov.b64 	%rd20, 0;
	st.global.u64 	[%rd16], %rd20;
$L__BB1_6:
	ret;

}
	// .globl	_Z7fillonePd
.visible .entry _Z7fillonePd(
	.param .u64 .ptr .align 1 _Z7fillonePd_param_0
)
{
	.reg .pred 	%p<2>;
	.reg .b32 	%r<5>;
	.reg .b64 	%rd<6>;

	ld.param.u64 	%rd1, [_Z7fillonePd_param_0];
	mov.u32 	%r2, %ctaid.x;
	mov.u32 	%r3, %ntid.x;
	mov.u32 	%r4, %tid.x;
	mad.lo.s32 	%r1, %r2, %r3, %r4;
	setp.gt.s32 	%p1, %r1, 10;
	@%p1 bra 	$L__BB2_2;
	cvta.to.global.u64 	%rd2, %rd1;
	mul.wide.s32 	%rd3, %r1, 8;
	add.s64 	%rd4, %rd2, %rd3;
	mov.b64 	%rd5, 4607182418800017408;
	st.global.u64 	[%rd4], %rd5;
$L__BB2_2:
	ret;

}
	// .globl	_Z8Paralel1PdS_S_mm
.visible .entry _Z8Paralel1PdS_S_mm(
	.param .u64 .ptr .align 1 _Z8Paralel1PdS_S_mm_param_0,
	.param .u64 .ptr .align 1 _Z8Paralel1PdS_S_mm_param_1,
	.param .u64 .ptr .align 1 _Z8Paralel1PdS_S_mm_param_2,
	.param .u64 _Z8Paralel1PdS_S_mm_param_3,
	.param .u64 _Z8Paralel1PdS_S_mm_param_4
)
{
	.reg .pred 	%p<4>;
	.reg .b32 	%r<8>;
	.reg .b64 	%rd<22>;
	.reg .b64 	%fd<4>;

	ld.param.u64 	%rd5, [_Z8Paralel1PdS_S_mm_param_0];
	ld.param.u64 	%rd6, [_Z8Paralel1PdS_S_mm_param_1];
	ld.param.u64 	%rd7, [_Z8Paralel1PdS_S_mm_param_2];
	ld.param.u64 	%rd8, [_Z8Paralel1PdS_S_mm_param_3];
	ld.param.u64 	%rd9, [_Z8Paralel1PdS_S_mm_param_4];
	mov.u32 	%r1, %ctaid.x;
	mov.u32 	%r2, %ntid.x;
	mov.u32 	%r3, %tid.x;
	mad.lo.s32 	%r4, %r1, %r2, %r3;
	cvt.s64.s32 	%rd1, %r4;
	setp.lt.u64 	%p1, %rd8, %rd1;
	@%p1 bra 	$L__BB3_7;
	or.b64  	%rd10, %rd1, %rd8;
	and.b64  	%rd11, %rd10, -4294967296;
	setp.ne.s64 	%p2, %rd11, 0;
	@%p2 bra 	$L__BB3_3;
	cvt.u32.u64 	%r5, %rd8;
	cvt.u32.u64 	%r6, %rd1;
	rem.u32 	%r7, %r6, %r5;
	cvt.u64.u32 	%rd21, %r7;
	bra.uni 	$L__BB3_4;
$L__BB3_3:
	rem.u64 	%rd21, %rd1, %rd8;
$L__BB3_4:
	setp.ne.s64 	%p3, %rd21, %rd9;
	@%p3 bra 	$L__BB3_6;
	cvta.to.global.u64 	%rd12, %rd6;
	shl.b64 	%rd13, %rd9, 3;
	add.s64 	%rd14, %rd12, %rd13;
	ld.global.f64 	%fd1, [%rd14];
	mad.lo.s64 	%rd15, %rd9, %rd8, %rd9;
	cvta.to.global.u64 	%rd16, %rd5;
	shl.b64 	%rd17, %rd15, 3;
	add.s64 	%rd18, %rd16, %rd17;
	ld.global.f64 	%fd2, [%rd18];
	div.rn.f64 	%fd3, %fd1, %fd2;
	cvta.to.global.u64 	%rd19, %rd7;
	add.s64 	%rd20, %rd19, %rd13;
	st.global.f64 	[%rd20], %fd3;
$L__BB3_6:
	bar.sync 	0;
$L__BB3_7:
	ret;

}
	// .globl	_Z8Paralel2PdS_S_mmm
.visible .entry _Z8Paralel2PdS_S_mmm(
	.param .u64 .ptr .align 1 _Z8Paralel2PdS_S_mmm_param_0,
	.param .u64 .ptr .align 1 _Z8Paralel2PdS_S_mmm_param_1,
	.param .u64 .ptr .align 1 _Z8Paralel2PdS_S_mmm_param_2,
	.param .u64 _Z8Paralel2PdS_S_mmm_param_3,
	.param .u64 _Z8Paralel2PdS_S_mmm_param_4,
	.param .u64 _Z8Paralel2PdS_S_mmm_param_5
)
{
	.reg .pred 	%p<6>;
	.reg .b32 	%r<10>;
	.reg .b64 	%rd<30>;
	.reg .b64 	%fd<6>;

	ld.param.u64 	%rd8, [_Z8Paralel2PdS_S_mmm_param_0];
	ld.param.u64 	%rd9, [_Z8Paralel2PdS_S_mmm_param_1];
	ld.param.u64 	%rd10, [_Z8Paralel2PdS_S_mmm_param_2];
	ld.param.u64 	%rd11, [_Z8Paralel2PdS_S_mmm_param_3];
	ld.param.u64 	%rd12, [_Z8Paralel2PdS_S_mmm_param_4];
	ld.param.u64 	%rd13, [_Z8Paralel2PdS_S_mmm_param_5];
	mov.u32 	%r1, %ctaid.x;
	mov.u32 	%r2, %ntid.x;
	mov.u32 	%r3, %tid.x;
	mad.lo.s32 	%r4, %r1, %r2, %r3;
	cvt.s64.s32 	%rd1, %r4;
	mul.lo.s64 	%rd14, %rd11, %rd11;
	setp.lt.u64 	%p1, %rd14, %rd1;
	@%p1 bra 	$L__BB4_7;
	or.b64  	%rd15, %rd1, %rd11;
	and.b64  	%rd16, %rd15, -4294967296;
	setp.ne.s64 	%p2, %rd16, 0;
	@%p2 bra 	$L__BB4_3;
	cvt.u32.u64 	%r5, %rd11;
	cvt.u32.u64 	%r6, %rd1;
	div.u32 	%r7, %r6, %r5;
	mul.lo.s32 	%r8, %r7, %r5;
	sub.s32 	%r9, %r6, %r8;
	cvt.u64.u32 	%rd28, %r7;
	cvt.u64.u32 	%rd29, %r9;
	bra.uni 	$L__BB4_4;
$L__BB4_3:
	div.u64 	%rd28, %rd1, %rd11;
	mul.lo.s64 	%rd17, %rd28, %rd11;
	sub.s64 	%rd29, %rd1, %rd17;
$L__BB4_4:
	setp.ne.s64 	%p3, %rd28, %rd13;
	setp.ne.s64 	%p4, %rd29, %rd12;
	or.pred  	%p5, %p3, %p4;
	@%p5 bra 	$L__BB4_6;
	cvta.to.global.u64 	%rd18, %rd9;
	shl.b64 	%rd19, %rd13, 3;
	add.s64 	%rd20, %rd18, %rd19;
	ld.global.f64 	%fd1, [%rd20];
	mad.lo.s64 	%rd21, %rd13, 10, %rd12;
	cvta.to.global.u64 	%rd22, %rd8;
	shl.b64 	%rd23, %rd21, 3;
	add.s64 	%rd24, %rd22, %rd23;
	ld.global.f64 	%fd2, [%rd24];
	cvta.to.global.u64 	%rd25, %rd10;
	shl.b64 	%rd26, %rd12, 3;
	add.s64 	%rd27, %rd25, %rd26;
	ld.global.f64 	%fd3, [%rd27];
	mul.f64 	%fd4, %fd2, %fd3;
	sub.f64 	%fd5, %fd1, %fd4;
	st.global.f64 	[%rd20], %fd5;
$L__BB4_6:
	bar.sync 	0;
$L__BB4_7:
	ret;

}


// ===== COMPILED SASS (sm_100) =====

	.target	sm_100

	.elftype	@"ET_EXEC"


//--------------------- .note.nv.tkinfo           --------------------------
	.section	.note.nv.tkinfo,"",@"SHT_NOTE"
	.sectionflags	@"SHF_NOTE_NV_TKINFO"
	.tkinfo
        /*0018*/ 	.word	0x00000002
        /*0030*/ 	.string	""
        /*0030*/ 	.string	"ptxas"
        /*0030*/ 	.string	"Cuda compilation tools, release 13.0, V13.0.88"
        /*0030*/ 	.string	"Build cuda_13.0.r13.0/compiler.36424714_0"
        /*0030*/ 	.string	"-arch sm_100 -m 64 "



//--------------------- .note.nv.cuinfo           --------------------------
	.section	.note.nv.cuinfo,"",@"SHT_NOTE"
	.sectionflags	@"SHF_NOTE_NV_CUINFO"
        /*0018*/ 	.short	0x0002
        /*001a*/ 	.short	0x0064
        /*001c*/ 	.short	0x0082
	.zero		2


//--------------------- .nv.info                  --------------------------
	.section	.nv.info,"",@"SHT_CUDA_INFO"
	.align	4


	//----- nvinfo : EIATTR_REGCOUNT
	.align		4
        /*0000*/ 	.byte	0x04, 0x2f
        /*0002*/ 	.short	(.L_1 - .L_0)
	.align		4
.L_0:
        /*0004*/ 	.word	index@(_Z6CreatePdm)
        /*0008*/ 	.word	0x00000012


	//----- nvinfo : EIATTR_FRAME_SIZE
	.align		4
.L_1:
        /*000c*/ 	.byte	0x04, 0x11
        /*000e*/ 	.short	(.L_3 - .L_2)
	.align		4
.L_2:
        /*0010*/ 	.word	index@($__internal_4_$__cuda_sm20_div_u64)
        /*0014*/ 	.word	0x00000000


	//----- nvinfo : EIATTR_FRAME_SIZE
	.align		4
.L_3:
        /*0018*/ 	.byte	0x04, 0x11
        /*001a*/ 	.short	(.L_5 - .L_4)
	.align		4
.L_4:
        /*001c*/ 	.word	index@(_Z6CreatePdm)
        /*0020*/ 	.word	0x00000000


	//----- nvinfo : EIATTR_REGCOUNT
	.align		4
.L_5:
        /*0024*/ 	.byte	0x04, 0x2f
        /*0026*/ 	.short	(.L_7 - .L_6)
	.align		4
.L_6:
        /*0028*/ 	.word	index@(_Z9TransposePdm)
        /*002c*/ 	.word	0x00000012


	//----- nvinfo : EIATTR_FRAME_SIZE
	.align		4
.L_7:
        /*0030*/ 	.byte	0x04, 0x11
        /*0032*/ 	.short	(.L_9 - .L_8)
	.align		4
.L_8:
        /*0034*/ 	.word	index@($__internal_3_$__cuda_sm20_div_u64)
        /*0038*/ 	.word	0x00000000


	//----- nvinfo : EIATTR_FRAME_SIZE
	.align		4
.L_9:
        /*003c*/ 	.byte	0x04, 0x11
        /*003e*/ 	.short	(.L_11 - .L_10)
	.align		4
.L_10:
        /*0040*/ 	.word	index@(_Z9TransposePdm)
        /*0044*/ 	.word	0x00000000


	//----- nvinfo : EIATTR_REGCOUNT
	.align		4
.L_11:
        /*0048*/ 	.byte	0x04, 0x2f
        /*004a*/ 	.short	(.L_13 - .L_12)
	.align		4
.L_12:
        /*004c*/ 	.word	index@(_Z7fillonePd)
        /*0050*/ 	.word	0x0000000a


	//----- nvinfo : EIATTR_FRAME_SIZE
	.align		4
.L_13:
        /*0054*/ 	.byte	0x04, 0x11
        /*0056*/ 	.short	(.L_15 - .L_14)
	.align		4
.L_14:
        /*0058*/ 	.word	index@(_Z7fillonePd)
        /*005c*/ 	.word	0x00000000


	//----- nvinfo : EIATTR_REGCOUNT
	.align		4
.L_15:
        /*0060*/ 	.byte	0x04, 0x2f
        /*0062*/ 	.short	(.L_17 - .L_16)
	.align		4
.L_16:
        /*0064*/ 	.word	index@(_Z8Paralel1PdS_S_mm)
        /*0068*/ 	.word	0x0000001c


	//----- nvinfo : EIATTR_FRAME_SIZE
	.align		4
.L_17:
        /*006c*/ 	.byte	0x04, 0x11
        /*006e*/ 	.short	(.L_19 - .L_18)
	.align		4
.L_18:
        /*0070*/ 	.word	index@($__internal_2_$__cuda_sm20_rem_u64)
        /*0074*/ 	.word	0x00000000


	//----- nvinfo : EIATTR_FRAME_SIZE
	.align		4
.L_19:
        /*0078*/ 	.byte	0x04, 0x11
        /*007a*/ 	.short	(.L_21 - .L_20)
	.align		4
.L_20:
        /*007c*/ 	.word	index@($__internal_1_$__cuda_sm20_div_rn_f64_full)
        /*0080*/ 	.word	0x00000000


	//----- nvinfo : EIATTR_FRAME_SIZE
	.align		4
.L_21:
        /*0084*/ 	.byte	0x04, 0x11
        /*0086*/ 	.short	(.L_23 - .L_22)
	.align		4
.L_22:
        /*0088*/ 	.word	index@(_Z8Paralel1PdS_S_mm)
        /*008c*/ 	.word	0x00000000


	//----- nvinfo : EIATTR_REGCOUNT
	.align		4
.L_23:
        /*0090*/ 	.byte	0x04, 0x2f
        /*0092*/ 	.short	(.L_25 - .L_24)
	.align		4
.L_24:
        /*0094*/ 	.word	index@(_Z8Paralel2PdS_S_mmm)
        /*0098*/ 	.word	0x00000012


	//----- nvinfo : EIATTR_FRAME_SIZE
	.align		4
.L_25:
        /*009c*/ 	.byte	0x04, 0x11
        /*009e*/ 	.short	(.L_27 - .L_26)
	.align		4
.L_26:
        /*00a0*/ 	.word	index@($__internal_0_$__cuda_sm20_div_u64)
        /*00a4*/ 	.word	0x00000000


	//----- nvinfo : EIATTR_FRAME_SIZE
	.align		4
.L_27:
        /*00a8*/ 	.byte	0x04, 0x11
        /*00aa*/ 	.short	(.L_29 - .L_28)
	.align		4
.L_28:
        /*00ac*/ 	.word	index@(_Z8Paralel2PdS_S_mmm)
        /*00b0*/ 	.word	0x00000000


	//----- nvinfo : EIATTR_MIN_STACK_SIZE
	.align		4
.L_29:
        /*00b4*/ 	.byte	0x04, 0x12
        /*00b6*/ 	.short	(.L_31 - .L_30)
	.align		4
.L_30:
        /*00b8*/ 	.word	index@(_Z8Paralel2PdS_S_mmm)
        /*00bc*/ 	.word	0x00000000


	//----- nvinfo : EIATTR_MIN_STACK_SIZE
	.align		4
.L_31:
        /*00c0*/ 	.byte	0x04, 0x12
        /*00c2*/ 	.short	(.L_33 - .L_32)
	.align		4
.L_32:
        /*00c4*/ 	.word	index@(_Z8Paralel1PdS_S_mm)
        /*00c8*/ 	.word	0x00000000


	//----- nvinfo : EIATTR_MIN_STACK_SIZE
	.align		4
.L_33:
        /*00cc*/ 	.byte	0x04, 0x12
        /*00ce*/ 	.short	(.L_35 - .L_34)
	.align		4
.L_34:
        /*00d0*/ 	.word	index@(_Z7fillonePd)
        /*00d4*/ 	.word	0x00000000


	//----- nvinfo : EIATTR_MIN_STACK_SIZE
	.align		4
.L_35:
        /*00d8*/ 	.byte	0x04, 0x12
        /*00da*/ 	.short	(.L_37 - .L_36)
	.align		4
.L_36:
        /*00dc*/ 	.word	index@(_Z9TransposePdm)
        /*00e0*/ 	.word	0x00000000


	//----- nvinfo : EIATTR_MIN_STACK_SIZE
	.align		4
.L_37:
        /*00e4*/ 	.byte	0x04, 0x12
        /*00e6*/ 	.short	(.L_39 - .L_38)
	.align		4
.L_38:
        /*00e8*/ 	.word	index@(_Z6CreatePdm)
        /*00ec*/ 	.word	0x00000000
.L_39:


//--------------------- .nv.compat                --------------------------
	.section	.nv.compat,"",@"SHT_CUDA_COMPAT_INFO"
	.align	4
        /*0000*/ 	.byte	0x02, 0x09, 0x00, 0x00, 0x02, 0x02, 0x01, 0x00, 0x02, 0x05, 0x05, 0x00, 0x03, 0x07, 0x01, 0x01
        /*0010*/ 	.byte	0x02, 0x03, 0x00, 0x00, 0x02, 0x06, 0x01, 0x00, 0x04, 0x0b, 0x08, 0x00, 0x01, 0x00, 0x00, 0x00
        /*0020*/ 	.byte	0x00, 0x00, 0x00, 0x00


//--------------------- .nv.info._Z8Paralel2PdS_S_mmm --------------------------
	.section	.nv.info._Z8Paralel2PdS_S_mmm,"",@"SHT_CUDA_INFO"
	.sectionflags	@""
	.align	4


	//----- nvinfo : EIATTR_CUDA_API_VERSION
	.align		4
        /*0000*/ 	.byte	0x04, 0x37
        /*0002*/ 	.short	(.L_41 - .L_40)
.L_40:
        /*0004*/ 	.word	0x00000082


	//----- nvinfo : EIATTR_KPARAM_INFO
	.align		4
.L_41:
        /*0008*/ 	.byte	0x04, 0x17
        /*000a*/ 	.short	(.L_43 - .L_42)
.L_42:
        /*000c*/ 	.word	0x00000000
        /*0010*/ 	.short	0x0005
        /*0012*/ 	.short	0x0028
        /*0014*/ 	.byte	0x00, 0xf0, 0x21, 0x00


	//----- nvinfo : EIATTR_KPARAM_INFO
	.align		4
.L_43:
        /*0018*/ 	.byte	0x04, 0x17
        /*001a*/ 	.short	(.L_45 - .L_44)
.L_44:
        /*001c*/ 	.word	0x00000000
        /*0020*/ 	.short	0x0004
        /*0022*/ 	.short	0x0020
        /*0024*/ 	.byte	0x00, 0xf0, 0x21, 0x00


	//----- nvinfo : EIATTR_KPARAM_INFO
	.align		4
.L_45:
        /*0028*/ 	.byte	0x04, 0x17
        /*002a*/ 	.short	(.L_47 - .L_46)
.L_46:
        /*002c*/ 	.word	0x00000000
        /*0030*/ 	.short	0x0003
        /*0032*/ 	.short	0x0018
        /*0034*/ 	.byte	0x00, 0xf0, 0x21, 0x00


	//----- nvinfo : EIATTR_KPARAM_INFO
	.align		4
.L_47:
        /*0038*/ 	.byte	0x04, 0x17
        /*003a*/ 	.short	(.L_49 - .L_48)
.L_48:
        /*003c*/ 	.word	0x00000000
        /*0040*/ 	.short	0x0002
        /*0042*/ 	.short	0x0010
        /*0044*/ 	.byte	0x00, 0xf5, 0x21, 0x00


	//----- nvinfo : EIATTR_KPARAM_INFO
	.align		4
.L_49:
        /*0048*/ 	.byte	0x04, 0x17
        /*004a*/ 	.short	(.L_51 - .L_50)
.L_50:
        /*004c*/ 	.word	0x00000000
        /*0050*/ 	.short	0x0001
        /*0052*/ 	.short	0x0008
        /*0054*/ 	.byte	0x00, 0xf5, 0x21, 0x00


	//----- nvinfo : EIATTR_KPARAM_INFO
	.align		4
.L_51:
        /*0058*/ 	.byte	0x04, 0x17
        /*005a*/ 	.short	(.L_53 - .L_52)
.L_52:
        /*005c*/ 	.word	0x00000000
        /*0060*/ 	.short	0x0000
        /*0062*/ 	.short	0x0000
        /*0064*/ 	.byte	0x00, 0xf5, 0x21, 0x00


	//----- nvinfo : EIATTR_SPARSE_MMA_MASK
	.align		4
.L_53:
        /*0068*/ 	.byte	0x03, 0x50
        /*006a*/ 	.short	0x0000


	//----- nvinfo : EIATTR_MAXREG_COUNT
	.align		4
        /*006c*/ 	.byte	0x03, 0x1b
        /*006e*/ 	.short	0x00ff


	//----- nvinfo : EIATTR_NUM_BARRIERS
	.align		4
        /*0070*/ 	.byte	0x02, 0x4c
        /*0072*/ 	.byte	0x01
	.zero		1


	//----- nvinfo : EIATTR_MERCURY_ISA_VERSION
	.align		4
        /*0074*/ 	.byte	0x03, 0x5f
        /*0076*/ 	.short	0x0101


	//----- nvinfo : EIATTR_VRC_CTA_INIT_COUNT
	.align		4
        /*0078*/ 	.byte	0x02, 0x4a
	.zero		1
	.zero		1


	//----- nvinfo : EIATTR_EXIT_INSTR_OFFSETS
	.align		4
        /*007c*/ 	.byte	0x04, 0x1c
        /*007e*/ 	.short	(.L_55 - .L_54)


	//   ....[0]....
.L_54:
        /*0080*/ 	.word	0x000000e0


	//   ....[1]....
        /*0084*/ 	.word	0x00000580


	//----- nvinfo : EIATTR_CRS_STACK_SIZE
	.align		4
.L_55:
        /*0088*/ 	.byte	0x04, 0x1e
        /*008a*/ 	.short	(.L_57 - .L_56)
.L_56:
        /*008c*/ 	.word	0x00000000


	//----- nvinfo : EIATTR_CBANK_PARAM_SIZE
	.align		4
.L_57:
        /*0090*/ 	.byte	0x03, 0x19
        /*0092*/ 	.short	0x0030


	//----- nvinfo : EIATTR_PARAM_CBANK
	.align		4
        /*0094*/ 	.byte	0x04, 0x0a
        /*0096*/ 	.short	(.L_59 - .L_58)
	.align		4
.L_58:
        /*0098*/ 	.word	index@(.nv.constant0._Z8Paralel2PdS_S_mmm)
        /*009c*/ 	.short	0x0380
        /*009e*/ 	.short	0x0030


	//----- nvinfo : EIATTR_SW_WAR
	.align		4
.L_59:
        /*00a0*/ 	.byte	0x04, 0x36
        /*00a2*/ 	.short	(.L_61 - .L_60)
.L_60:
        /*00a4*/ 	.word	0x00000008
.L_61:


//--------------------- .nv.info._Z8Paralel1PdS_S_mm --------------------------
	.section	.nv.info._Z8Paralel1PdS_S_mm,"",@"SHT_CUDA_INFO"
	.sectionflags	@""
	.align	4


	//----- nvinfo : EIATTR_CUDA_API_VERSION
	.align		4
        /*0000*/ 	.byte	0x04, 0x37
        /*0002*/ 	.short	(.L_63 - .L_62)
.L_62:
        /*0004*/ 	.word	0x00000082


	//----- nvinfo : EIATTR_KPARAM_INFO
	.align		4
.L_63:
        /*0008*/ 	.byte	0x04, 0x17
        /*000a*/ 	.short	(.L_65 - .L_64)
.L_64:
        /*000c*/ 	.word	0x00000000
        /*0010*/ 	.short	0x0004
        /*0012*/ 	.short	0x0020
        /*0014*/ 	.byte	0x00, 0xf0, 0x21, 0x00


	//----- nvinfo : EIATTR_KPARAM_INFO
	.align		4
.L_65:
        /*0018*/ 	.byte	0x04, 0x17
        /*001a*/ 	.short	(.L_67 - .L_66)
.L_66:
        /*001c*/ 	.word	0x00000000
        /*0020*/ 	.short	0x0003
        /*0022*/ 	.short	0x0018
        /*0024*/ 	.byte	0x00, 0xf0, 0x21, 0x00


	//----- nvinfo : EIATTR_KPARAM_INFO
	.align		4
.L_67:
        /*0028*/ 	.byte	0x04, 0x17
        /*002a*/ 	.short	(.L_69 - .L_68)
.L_68:
        /*002c*/ 	.word	0x00000000
        /*0030*/ 	.short	0x0002
        /*0032*/ 	.short	0x0010
        /*0034*/ 	.byte	0x00, 0xf5, 0x21, 0x00


	//----- nvinfo : EIATTR_KPARAM_INFO
	.align		4
.L_69:
        /*0038*/ 	.byte	0x04, 0x17
        /*003a*/ 	.short	(.L_71 - .L_70)
.L_70:
        /*003c*/ 	.word	0x00000000
        /*0040*/ 	.short	0x0001
        /*0042*/ 	.short	0x0008
        /*0044*/ 	.byte	0x00, 0xf5, 0x21, 0x00


	//----- nvinfo : EIATTR_KPARAM_INFO
	.align		4
.L_71:
        /*0048*/ 	.byte	0x04, 0x17
        /*004a*/ 	.short	(.L_73 - .L_72)
.L_72:
        /*004c*/ 	.word	0x00000000
        /*0050*/ 	.short	0x0000
        /*0052*/ 	.short	0x0000
        /*0054*/ 	.byte	0x00, 0xf5, 0x21, 0x00


	//----- nvinfo : EIATTR_SPARSE_MMA_MASK
	.align		4
.L_73:
        /*0058*/ 	.byte	0x03, 0x50
        /*005a*/ 	.short	0x0000


	//----- nvinfo : EIATTR_MAXREG_COUNT
	.align		4
        /*005c*/ 	.byte	0x03, 0x1b
        /*005e*/ 	.short	0x00ff


	//----- nvinfo : EIATTR_NUM_BARRIERS
	.align		4
        /*0060*/ 	.byte	0x02, 0x4c
        /*0062*/ 	.byte	0x01
	.zero		1


	//----- nvinfo : EIATTR_MERCURY_ISA_VERSION
	.align		4
        /*0064*/ 	.byte	0x03, 0x5f
        /*0066*/ 	.short	0x0101


	//----- nvinfo : EIATTR_VRC_CTA_INIT_COUNT
	.align		4
        /*0068*/ 	.byte	0x02, 0x4a
	.zero		1
	.zero		1


	//----- nvinfo : EIATTR_EXIT_INSTR_OFFSETS
	.align		4
        /*006c*/ 	.byte	0x04, 0x1c
        /*006e*/ 	.short	(.L_75 - .L_74)


	//   ....[0]....
.L_74:
        /*0070*/ 	.word	0x00000090


	//   ....[1]....
        /*0074*/ 	.word	0x00000560


	//----- nvinfo : EIATTR_CRS_STACK_SIZE
	.align		4
.L_75:
        /*0078*/ 	.byte	0x04, 0x1e
        /*007a*/ 	.short	(.L_77 - .L_76)
.L_76:
        /*007c*/ 	.word	0x00000000


	//----- nvinfo : EIATTR_CBANK_PARAM_SIZE
	.align		4
.L_77:
        /*0080*/ 	.byte	0x03, 0x19
        /*0082*/ 	.short	0x0028


	//----- nvinfo : EIATTR_PARAM_CBANK
	.align		4
        /*0084*/ 	.byte	0x04, 0x0a
        /*0086*/ 	.short	(.L_79 - .L_78)
	.align		4
.L_78:
        /*0088*/ 	.word	index@(.nv.constant0._Z8Paralel1PdS_S_mm)
        /*008c*/ 	.short	0x0380
        /*008e*/ 	.short	0x0028


	//----- nvinfo : EIATTR_SW_WAR
	.align		4
.L_79:
        /*0090*/ 	.byte	0x04, 0x36
        /*0092*/ 	.short	(.L_81 - .L_80)
.L_80:
        /*0094*/ 	.word	0x00000008
.L_81:


//--------------------- .nv.info._Z7fillonePd     --------------------------
	.section	.nv.info._Z7fillonePd,"",@"SHT_CUDA_INFO"
	.sectionflags	@""
	.align	4


	//----- nvinfo : EIATTR_CUDA_API_VERSION
	.align		4
        /*0000*/ 	.byte	0x04, 0x37
        /*0002*/ 	.short	(.L_83 - .L_82)
.L_82:
        /*0004*/ 	.word	0x00000082


	//----- nvinfo : EIATTR_KPARAM_INFO
	.align		4
.L_83:
        /*0008*/ 	.byte	0x04, 0x17
        /*000a*/ 	.short	(.L_85 - .L_84)
.L_84:
        /*000c*/ 	.word	0x00000000
        /*0010*/ 	.short	0x0000
        /*0012*/ 	.short	0x0000
        /*0014*/ 	.byte	0x00, 0xf5, 0x21, 0x00


	//----- nvinfo : EIATTR_SPARSE_MMA_MASK
	.align		4
.L_85:
        /*0018*/ 	.byte	0x03, 0x50
        /*001a*/ 	.short	0x0000


	//----- nvinfo : EIATTR_MAXREG_COUNT
	.align		4
        /*001c*/ 	.byte	0x03, 0x1b
        /*001e*/ 	.short	0x00ff


	//----- nvinfo : EIATTR_MERCURY_ISA_VERSION
	.align		4
        /*0020*/ 	.byte	0x03, 0x5f
        /*0022*/ 	.short	0x0101


	//----- nvinfo : EIATTR_VRC_CTA_INIT_COUNT
	.align		4
        /*0024*/ 	.byte	0x02, 0x4a
	.zero		1
	.zero		1


	//----- nvinfo : EIATTR_EXIT_INSTR_OFFSETS
	.align		4
        /*0028*/ 	.byte	0x04, 0x1c
        /*002a*/ 	.short	(.L_87 - .L_86)


	//   ....[0]....
.L_86:
        /*002c*/ 	.word	0x00000060


	//   ....[1]....
        /*0030*/ 	.word	0x000000d0


	//----- nvinfo : EIATTR_CBANK_PARAM_SIZE
	.align		4
.L_87:
        /*0034*/ 	.byte	0x03, 0x19
        /*0036*/ 	.short	0x0008


	//----- nvinfo : EIATTR_PARAM_CBANK
	.align		4
        /*0038*/ 	.byte	0x04, 0x0a
        /*003a*/ 	.short	(.L_89 - .L_88)
	.align		4
.L_88:
        /*003c*/ 	.word	index@(.nv.constant0._Z7fillonePd)
        /*0040*/ 	.short	0x0380
        /*0042*/ 	.short	0x0008


	//----- nvinfo : EIATTR_SW_WAR
	.align		4
.L_89:
        /*0044*/ 	.byte	0x04, 0x36
        /*0046*/ 	.short	(.L_91 - .L_90)
.L_90:
        /*0048*/ 	.word	0x00000008
.L_91:


//--------------------- .nv.info._Z9TransposePdm  --------------------------
	.section	.nv.info._Z9TransposePdm,"",@"SHT_CUDA_INFO"
	.sectionflags	@""
	.align	4


	//----- nvinfo : EIATTR_CUDA_API_VERSION
	.align		4
        /*0000*/ 	.byte	0x04, 0x37
        /*0002*/ 	.short	(.L_93 - .L_92)
.L_92:
        /*0004*/ 	.word	0x00000082


	//----- nvinfo : EIATTR_KPARAM_INFO
	.align		4
.L_93:
        /*0008*/ 	.byte	0x04, 0x17
        /*000a*/ 	.short	(.L_95 - .L_94)
.L_94:
        /*000c*/ 	.word	0x00000000
        /*0010*/ 	.short	0x0001
        /*0012*/ 	.short	0x0008
        /*0014*/ 	.byte	0x00, 0xf0, 0x21, 0x00


	//----- nvinfo : EIATTR_KPARAM_INFO
	.align		4
.L_95:
        /*0018*/ 	.byte	0x04, 0x17
        /*001a*/ 	.short	(.L_97 - .L_96)
.L_96:
        /*001c*/ 	.word	0x00000000
        /*0020*/ 	.short	0x0000
        /*0022*/ 	.short	0x0000
        /*0024*/ 	.byte	0x00, 0xf5, 0x21, 0x00


	//----- nvinfo : EIATTR_SPARSE_MMA_MASK
	.align		4
.L_97:
        /*0028*/ 	.byte	0x03, 0x50
        /*002a*/ 	.short	0x0000


	//----- nvinfo : EIATTR_MAXREG_COUNT
	.align		4
        /*002c*/ 	.byte	0x03, 0x1b
        /*002e*/ 	.short	0x00ff


	//----- nvinfo : EIATTR_MERCURY_ISA_VERSION
	.align		4
        /*0030*/ 	.byte	0x03, 0x5f
        /*0032*/ 	.short	0x0101


	//----- nvinfo : EIATTR_VRC_CTA_INIT_COUNT
	.align		4
        /*0034*/ 	.byte	0x02, 0x4a
	.zero		1
	.zero		1


	//----- nvinfo : EIATTR_EXIT_INSTR_OFFSETS
	.align		4
        /*0038*/ 	.byte	0x04, 0x1c
        /*003a*/ 	.short	(.L_99 - .L_98)


	//   ....[0]....
.L_98:
        /*003c*/ 	.word	0x000000f0


	//   ....[1]....
        /*0040*/ 	.word	0x000003c0


	//   ....[2]....
        /*0044*/ 	.word	0x000004c0


	//----- nvinfo : EIATTR_CRS_STACK_SIZE
	.align		4
.L_99:
        /*0048*/ 	.byte	0x04, 0x1e
        /*004a*/ 	.short	(.L_101 - .L_100)
.L_100:
        /*004c*/ 	.word	0x00000000


	//----- nvinfo : EIATTR_CBANK_PARAM_SIZE
	.align		4
.L_101:
        /*0050*/ 	.byte	0x03, 0x19
        /*0052*/ 	.short	0x0010


	//----- nvinfo : EIATTR_PARAM_CBANK
	.align		4
        /*0054*/ 	.byte	0x04, 0x0a
        /*0056*/ 	.short	(.L_103 - .L_102)
	.align		4
.L_102:
        /*0058*/ 	.word	index@(.nv.constant0._Z9TransposePdm)
        /*005c*/ 	.short	0x0380
        /*005e*/ 	.short	0x0010


	//----- nvinfo : EIATTR_SW_WAR
	.align		4
.L_103:
        /*0060*/ 	.byte	0x04, 0x36
        /*0062*/ 	.short	(.L_105 - .L_104)
.L_104:
        /*0064*/ 	.word	0x00000008
.L_105:


//--------------------- .nv.info._Z6CreatePdm     --------------------------
	.section	.nv.info._Z6CreatePdm,"",@"SHT_CUDA_INFO"
	.sectionflags	@""
	.align	4


	//----- nvinfo : EIATTR_CUDA_API_VERSION
	.align		4
        /*0000*/ 	.byte	0x04, 0x37
        /*0002*/ 	.short	(.L_107 - .L_106)
.L_106:
        /*0004*/ 	.word	0x00000082


	//----- nvinfo : EIATTR_KPARAM_INFO
	.align		4
.L_107:
        /*0008*/ 	.byte	0x04, 0x17
        /*000a*/ 	.short	(.L_109 - .L_108)
.L_108:
        /*000c*/ 	.word	0x00000000
        /*0010*/ 	.short	0x0001
        /*0012*/ 	.short	0x0008
        /*0014*/ 	.byte	0x00, 0xf0, 0x21, 0x00


	//----- nvinfo : EIATTR_KPARAM_INFO
	.align		4
.L_109:
        /*0018*/ 	.byte	0x04, 0x17
        /*001a*/ 	.short	(.L_111 - .L_110)
.L_110:
        /*001c*/ 	.word	0x00000000
        /*0020*/ 	.short	0x0000
        /*0022*/ 	.short	0x0000
        /*0024*/ 	.byte	0x00, 0xf5, 0x21, 0x00


	//----- nvinfo : EIATTR_SPARSE_MMA_MASK
	.align		4
.L_111:
        /*0028*/ 	.byte	0x03, 0x50
        /*002a*/ 	.short	0x0000


	//----- nvinfo : EIATTR_MAXREG_COUNT
	.align		4
        /*002c*/ 	.byte	0x03, 0x1b
        /*002e*/ 	.short	0x00ff


	//----- nvinfo : EIATTR_MERCURY_ISA_VERSION
	.align		4
        /*0030*/ 	.byte	0x03, 0x5f
        /*0032*/ 	.short	0x0101


	//----- nvinfo : EIATTR_VRC_CTA_INIT_COUNT
	.align		4
        /*0034*/ 	.byte	0x02, 0x4a
	.zero		1
	.zero		1


	//----- nvinfo : EIATTR_EXIT_INSTR_OFFSETS
	.align		4
        /*0038*/ 	.byte	0x04, 0x1c
        /*003a*/ 	.short	(.L_113 - .L_112)


	//   ....[0]....
.L_112:
        /*003c*/ 	.word	0x000000e0


	//   ....[1]....
        /*0040*/ 	.word	0x000003e0


	//   ....[2]....
        /*0044*/ 	.word	0x00000470


	//----- nvinfo : EIATTR_CRS_STACK_SIZE
	.align		4
.L_113:
        /*0048*/ 	.byte	0x04, 0x1e
        /*004a*/ 	.short	(.L_115 - .L_114)
.L_114:
        /*004c*/ 	.word	0x00000000


	//----- nvinfo : EIATTR_CBANK_PARAM_SIZE
	.align		4
.L_115:
        /*0050*/ 	.byte	0x03, 0x19
        /*0052*/ 	.short	0x0010


	//----- nvinfo : EIATTR_PARAM_CBANK
	.align		4
        /*0054*/ 	.byte	0x04, 0x0a
        /*0056*/ 	.short	(.L_117 - .L_116)
	.align		4
.L_116:
        /*0058*/ 	.word	index@(.nv.constant0._Z6CreatePdm)
        /*005c*/ 	.short	0x0380
        /*005e*/ 	.short	0x0010


	//----- nvinfo : EIATTR_SW_WAR
	.align		4
.L_117:
        /*0060*/ 	.byte	0x04, 0x36
        /*0062*/ 	.short	(.L_119 - .L_118)
.L_118:
        /*0064*/ 	.word	0x00000008
.L_119:


//--------------------- .nv.callgraph             --------------------------
	.section	.nv.callgraph,"",@"SHT_CUDA_CALLGRAPH"
	.align	4
	.sectionentsize	8
	.align		4
        /*0000*/ 	.word	0x00000000
	.align		4
        /*0004*/ 	.word	0xffffffff
	.align		4
        /*0008*/ 	.word	0x00000000
	.align		4
        /*000c*/ 	.word	0xfffffffe
	.align		4
        /*0010*/ 	.word	0x00000000
	.align		4
        /*0014*/ 	.word	0xfffffffd
	.align		4
        /*0018*/ 	.word	0x00000000
	.align		4
        /*001c*/ 	.word	0xfffffffc


//--------------------- .text._Z8Paralel2PdS_S_mmm --------------------------
	.section	.text._Z8Paralel2PdS_S_mmm,"ax",@progbits
	.align	128
        .global         _Z8Paralel2PdS_S_mmm
        .type           _Z8Paralel2PdS_S_mmm,@function
        .size           _Z8Paralel2PdS_S_mmm,(.L_x_27 - _Z8Paralel2PdS_S_mmm)
        .other          _Z8Paralel2PdS_S_mmm,@"STO_CUDA_ENTRY STV_DEFAULT"
_Z8Paralel2PdS_S_mmm:
.text._Z8Paralel2PdS_S_mmm:
[----:B------:R-:W-:Y:S01]  /*0000*/  LDC R1, c[0x0][0x37c] ;  /* 0x0000df00ff017b82 */ /* 0x000fe20000000800 */
[----:B------:R-:W0:Y:S01]  /*0010*/  S2R R3, SR_TID.X ;  /* 0x0000000000037919 */ /* 0x000e220000002100 */
[----:B------:R-:W1:Y:S06]  /*0020*/  LDCU.64 UR8, c[0x0][0x398] ;  /* 0x00007300ff0877ac */ /* 0x000e6c0008000a00 */
[----:B------:R-:W0:Y:S08]  /*0030*/  S2UR UR5, SR_CTAID.X ;  /* 0x00000000000579c3 */ /* 0x000e300000002500 */
[----:B------:R-:W0:Y:S01]  /*0040*/  LDC R2, c[0x0][0x360] ;  /* 0x0000d800ff027b82 */ /* 0x000e220000000800 */
[----:B-1----:R-:W-:-:S02]  /*0050*/  UIMAD UR4, UR9, UR8, URZ ;  /* 0x00000008090472a4 */ /* 0x002fc4000f8e02ff */
[----:B------:R-:W-:Y:S02]  /*0060*/  UIMAD.WIDE.U32 UR6, UR8, UR8, URZ ;  /* 0x00000008080672a5 */ /* 0x000fe4000f8e00ff */
[----:B------:R-:W-:-:S04]  /*0070*/  UIMAD UR4, UR8, UR9, UR4 ;  /* 0x00000009080472a4 */ /* 0x000fc8000f8e0204 */
[----:B------:R-:W-:-:S06]  /*0080*/  UIADD3 UR4, UPT, UPT, UR7, UR4, URZ ;  /* 0x0000000407047290 */ /* 0x000fcc000fffe0ff */
[----:B------:R-:W-:Y:S02]  /*0090*/  IMAD.U32 R5, RZ, RZ, UR4 ;  /* 0x00000004ff057e24 */ /* 0x000fe4000f8e00ff */
[----:B0-----:R-:W-:-:S05]  /*00a0*/  IMAD R2, R2, UR5, R3 ;  /* 0x0000000502027c24 */ /* 0x001fca000f8e0203 */
[----:B------:R-:W-:Y:S02]  /*00b0*/  ISETP.LE.U32.AND P0, PT, R2, UR6, PT ;  /* 0x0000000602007c0c */ /* 0x000fe4000bf03070 */
[----:B------:R-:W-:-:S04]  /*00c0*/  SHF.R.S32.HI R3, RZ, 0x1f, R2 ;  /* 0x0000001fff037819 */ /* 0x000fc80000011402 */
[----:B------:R-:W-:-:S13]  /*00d0*/  ISETP.GE.U32.AND.EX P0, PT, R5, R3, PT, P0 ;  /* 0x000000030500720c */ /* 0x000fda0003f06100 */
[----:B------:R-:W-:Y:S05]  /*00e0*/  @!P0 EXIT ;  /* 0x000000000000894d */ /* 0x000fea0003800000 */
[----:B------:R-:W-:Y:S01]  /*00f0*/  LOP3.LUT R0, R3, UR9, RZ, 0xfc, !PT ;  /* 0x0000000903007c12 */ /* 0x000fe2000f8efcff */
[----:B------:R-:W-:Y:S03]  /*0100*/  BSSY.RECONVERGENT B0, `(.L_x_0) ;  /* 0x0000026000007945 */ /* 0x000fe60003800200 */
[----:B------:R-:W-:-:S13]  /*0110*/  ISETP.NE.U32.AND P0, PT, R0, RZ, PT ;  /* 0x000000ff0000720c */ /* 0x000fda0003f05070 */
[----:B------:R-:W-:Y:S05]  /*0120*/  @P0 BRA `(.L_x_1) ;  /* 0x00000000005c0947 */ /* 0x000fea0003800000 */
[----:B------:R-:W0:Y:S01]  /*0130*/  I2F.U32.RP R0, UR8 ;  /* 0x0000000800007d06 */ /* 0x000e220008209000 */
[----:B------:R-:W-:-:S07]  /*0140*/  ISETP.NE.U32.AND P2, PT, RZ, UR8, PT ;  /* 0x00000008ff007c0c */ /* 0x000fce000bf45070 */
[----:B0-----:R-:W0:Y:S02]  /*0150*/  MUFU.RCP R0, R0 ;  /* 0x0000000000007308 */ /* 0x001e240000001000 */
[----:B0-----:R-:W-:-:S06]  /*0160*/  VIADD R4, R0, 0xffffffe ;  /* 0x0ffffffe00047836 */ /* 0x001fcc0000000000 */
[----:B------:R0:W1:Y:S02]  /*0170*/  F2I.FTZ.U32.TRUNC.NTZ R5, R4 ;  /* 0x0000000400057305 */ /* 0x000064000021f000 */
[----:B0-----:R-:W-:Y:S01]  /*0180*/  IMAD.MOV.U32 R4, RZ, RZ, RZ ;  /* 0x000000ffff047224 */ /* 0x001fe200078e00ff */
[----:B-1----:R-:W-:-:S05]  /*0190*/  IADD3 R3, PT, PT, RZ, -R5, RZ ;  /* 0x80000005ff037210 */ /* 0x002fca0007ffe0ff */
[----:B------:R-:W-:-:S04]  /*01a0*/  IMAD R3, R3, UR8, RZ ;  /* 0x0000000803037c24 */ /* 0x000fc8000f8e02ff */
[----:B------:R-:W-:-:S06]  /*01b0*/  IMAD.HI.U32 R5, R5, R3, R4 ;  /* 0x0000000305057227 */ /* 0x000fcc00078e0004 */
[----:B------:R-:W-:-:S04]  /*01c0*/  IMAD.HI.U32 R5, R5, R2, RZ ;  /* 0x0000000205057227 */ /* 0x000fc800078e00ff */
[----:B------:R-:W-:-:S04]  /*01d0*/  IMAD.MOV R3, RZ, RZ, -R5 ;  /* 0x000000ffff037224 */ /* 0x000fc800078e0a05 */
[----:B------:R-:W-:-:S05]  /*01e0*/  IMAD R3, R3, UR8, R2 ;  /* 0x0000000803037c24 */ /* 0x000fca000f8e0202 */
[----:B------:R-:W-:-:S13]  /*01f0*/  ISETP.GE.U32.AND P0, PT, R3, UR8, PT ;  /* 0x0000000803007c0c */ /* 0x000fda000bf06070 */
[----:B------:R-:W-:Y:S01]  /*0200*/  @P0 IADD3 R3, PT, PT, R3, -UR8, RZ ;  /* 0x8000000803030c10 */ /* 0x000fe2000fffe0ff */
[----:B------:R-:W-:-:S03]  /*0210*/  @P0 VIADD R5, R5, 0x1 ;  /* 0x0000000105050836 */ /* 0x000fc60000000000 */
[----:B------:R-:W-:-:S13]  /*0220*/  ISETP.GE.U32.AND P1, PT, R3, UR8, PT ;  /* 0x0000000803007c0c */ /* 0x000fda000bf26070 */
[----:B------:R-:W-:Y:S01]  /*0230*/  @P1 VIADD R5, R5, 0x1 ;  /* 0x0000000105051836 */ /* 0x000fe20000000000 */
[----:B------:R-:W-:-:S04]  /*0240*/  @!P2 LOP3.LUT R5, RZ, UR8, RZ, 0x33, !PT ;  /* 0x00000008ff05ac12 */ /* 0x000fc8000f8e33ff */
[----:B------:R-:W-:-:S05]  /*0250*/  IADD3 R3, PT, PT, -R5, RZ, RZ ;  /* 0x000000ff05037210 */ /* 0x000fca0007ffe1ff */
[----:B------:R-:W-:Y:S02]  /*0260*/  IMAD R0, R3, UR8, R2 ;  /* 0x0000000803007c24 */ /* 0x000fe4000f8e0202 */
[----:B------:R-:W-:Y:S02]  /*0270*/  IMAD.MOV.U32 R2, RZ, RZ, R5 ;  /* 0x000000ffff027224 */ /* 0x000fe400078e0005 */
[----:B------:R-:W-:Y:S01]  /*0280*/  IMAD.MOV.U32 R3, RZ, RZ, RZ ;  /* 0x000000ffff037224 */ /* 0x000fe200078e00ff */
[----:B------:R-:W-:Y:S06]  /*0290*/  BRA `(.L_x_2) ;  /* 0x0000000000307947 */ /* 0x000fec0003800000 */
.L_x_1:
[----:B------:R-:W-:-:S07]  /*02a0*/  MOV R0, 0x2c0 ;  /* 0x000002c000007802 */ /* 0x000fce0000000f00 */
[----:B------:R-:W-:Y:S05]  /*02b0*/  CALL.REL.NOINC `($__internal_0_$__cuda_sm20_div_u64) ;  /* 0x0000000000b47944 */ /* 0x000fea0003c00000 */
[----:B------:R-:W0:Y:S01]  /*02c0*/  LDCU.64 UR4, c[0x0][0x398] ;  /* 0x00007300ff0477ac */ /* 0x000e220008000a00 */
[----:B------:R-:W-:-:S04]  /*02d0*/  IADD3 R5, P0, PT, RZ, -R6, RZ ;  /* 0x80000006ff057210 */ /* 0x000fc80007f1e0ff */
[----:B------:R-:W-:-:S05]  /*02e0*/  IADD3.X R0, PT, PT, RZ, ~R7, RZ, P0, !PT ;  /* 0x80000007ff007210 */ /* 0x000fca00007fe4ff */
[----:B0-----:R-:W-:Y:S02]  /*02f0*/  IMAD R0, R0, UR4, RZ ;  /* 0x0000000400007c24 */ /* 0x001fe4000f8e02ff */
[----:B------:R-:W-:-:S04]  /*0300*/  IMAD.WIDE.U32 R2, R5, UR4, R2 ;  /* 0x0000000405027c25 */ /* 0x000fc8000f8e0002 */
[----:B------:R-:W-:Y:S02]  /*0310*/  IMAD R5, R5, UR5, R0 ;  /* 0x0000000505057c24 */ /* 0x000fe4000f8e0200 */
[----:B------:R-:W-:Y:S01]  /*0320*/  IMAD.MOV.U32 R0, RZ, RZ, R2 ;  /* 0x000000ffff007224 */ /* 0x000fe200078e0002 */
[----:B------:R-:W-:Y:S01]  /*0330*/  MOV R2, R6 ;  /* 0x0000000600027202 */ /* 0x000fe20000000f00 */
[----:B------:R-:W-:Y:S02]  /*0340*/  IMAD.IADD R4, R3, 0x1, R5 ;  /* 0x0000000103047824 */ /* 0x000fe400078e0205 */
[----:B------:R-:W-:-:S07]  /*0350*/  IMAD.MOV.U32 R3, RZ, RZ, R7 ;  /* 0x000000ffff037224 */ /* 0x000fce00078e0007 */
.L_x_2:
[----:B------:R-:W-:Y:S05]  /*0360*/  BSYNC.RECONVERGENT B0 ;  /* 0x0000000000007941 */ /* 0x000fea0003800200 */
.L_x_0:
[----:B------:R-:W0:Y:S01]  /*0370*/  LDCU.128 UR20, c[0x0][0x3a0] ;  /* 0x00007400ff1477ac */ /* 0x000e220008000c00 */
[----:B------:R-:W-:Y:S01]  /*0380*/  BSSY.RECONVERGENT B0, `(.L_x_3) ;  /* 0x000001e000007945 */ /* 0x000fe20003800200 */
[----:B0-----:R-:W-:Y:S02]  /*0390*/  ISETP.NE.U32.AND P0, PT, R0, UR20, PT ;  /* 0x0000001400007c0c */ /* 0x001fe4000bf05070 */
[----:B------:R-:W-:Y:S02]  /*03a0*/  ISETP.NE.U32.AND P1, PT, R2, UR22, PT ;  /* 0x0000001602007c0c */ /* 0x000fe4000bf25070 */
[----:B------:R-:W-:-:S04]  /*03b0*/  ISETP.NE.AND.EX P0, PT, R4, UR21, PT, P0 ;  /* 0x0000001504007c0c */ /* 0x000fc8000bf05300 */
[----:B------:R-:W-:-:S13]  /*03c0*/  ISETP.NE.OR.EX P0, PT, R3, UR23, P0, P1 ;  /* 0x0000001703007c0c */ /* 0x000fda0008705710 */
[----:B------:R-:W-:Y:S05]  /*03d0*/  @P0 BRA `(.L_x_4) ;  /* 0x0000000000600947 */ /* 0x000fea0003800000 */
[----:B------:R-:W0:Y:S01]  /*03e0*/  LDCU.64 UR4, c[0x0][0x3a0] ;  /* 0x00007400ff0477ac */ /* 0x000e220008000a00 */
[----:B------:R-:W1:Y:S01]  /*03f0*/  LDCU.128 UR12, c[0x0][0x380] ;  /* 0x00007000ff0c77ac */ /* 0x000e620008000c00 */
[----:B------:R-:W2:Y:S01]  /*0400*/  LDCU.64 UR10, c[0x0][0x390] ;  /* 0x00007200ff0a77ac */ /* 0x000ea20008000a00 */
[----:B------:R-:W-:Y:S01]  /*0410*/  UIMAD UR8, UR23, 0xa, URZ ;  /* 0x0000000a170878a4 */ /* 0x000fe2000f8e02ff */
[----:B------:R-:W3:Y:S01]  /*0420*/  LDCU.64 UR16, c[0x0][0x358] ;  /* 0x00006b00ff1077ac */ /* 0x000ee20008000a00 */
[----:B0-----:R-:W-:-:S04]  /*0430*/  UIMAD.WIDE.U32 UR4, UR22, 0xa, UR4 ;  /* 0x0000000a160478a5 */ /* 0x001fc8000f8e0004 */
[----:B-1----:R-:W-:Y:S02]  /*0440*/  ULEA UR7, UP1, UR4, UR12, 0x3 ;  /* 0x0000000c04077291 */ /* 0x002fe4000f8218ff */
[----:B------:R-:W-:Y:S02]  /*0450*/  UIADD3 UR8, UPT, UPT, UR5, UR8, URZ ;  /* 0x0000000805087290 */ /* 0x000fe4000fffe0ff */
[----:B--2---:R-:W-:Y:S02]  /*0460*/  ULEA UR6, UP2, UR20, UR10, 0x3 ;  /* 0x0000000a14067291 */ /* 0x004fe4000f8418ff */
[----:B------:R-:W-:Y:S01]  /*0470*/  ULEA UR9, UP0, UR22, UR14, 0x3 ;  /* 0x0000000e16097291 */ /* 0x000fe2000f8018ff */
[----:B------:R-:W-:Y:S01]  /*0480*/  MOV R6, UR7 ;  /* 0x0000000700067c02 */ /* 0x000fe20008000f00 */
[----:B------:R-:W-:Y:S02]  /*0490*/  ULEA.HI.X UR5, UR20, UR11, UR21, 0x3, UP2 ;  /* 0x0000000b14057291 */ /* 0x000fe400090f1c15 */
[----:B------:R-:W-:Y:S01]  /*04a0*/  ULEA.HI.X UR4, UR4, UR13, UR8, 0x3, UP1 ;  /* 0x0000000d04047291 */ /* 0x000fe200088f1c08 */
[----:B------:R-:W-:Y:S01]  /*04b0*/  MOV R8, UR6 ;  /* 0x0000000600087c02 */ /* 0x000fe20008000f00 */
[----:B------:R-:W-:Y:S01]  /*04c0*/  ULEA.HI.X UR10, UR22, UR15, UR23, 0x3, UP0 ;  /* 0x0000000f160a7291 */ /* 0x000fe200080f1c17 */
[----:B------:R-:W-:-:S02]  /*04d0*/  IMAD.U32 R2, RZ, RZ, UR9 ;  /* 0x00000009ff027e24 */ /* 0x000fc4000f8e00ff */
[----:B------:R-:W-:Y:S02]  /*04e0*/  IMAD.U32 R9, RZ, RZ, UR5 ;  /* 0x00000005ff097e24 */ /* 0x000fe4000f8e00ff */
[----:B------:R-:W-:Y:S01]  /*04f0*/  IMAD.U32 R7, RZ, RZ, UR4 ;  /* 0x00000004ff077e24 */ /* 0x000fe2000f8e00ff */
[----:B------:R-:W-:-:S03]  /*0500*/  MOV R3, UR10 ;  /* 0x0000000a00037c02 */ /* 0x000fc60008000f00 */
[----:B---3--:R-:W2:Y:S04]  /*0510*/  LDG.E.64 R8, desc[UR16][R8.64] ;  /* 0x0000001008087981 */ /* 0x008ea8000c1e1b00 */
[----:B------:R-:W2:Y:S04]  /*0520*/  LDG.E.64 R4, desc[UR16][R2.64] ;  /* 0x0000001002047981 */ /* 0x000ea8000c1e1b00 */
[----:B------:R-:W2:Y:S02]  /*0530*/  LDG.E.64 R6, desc[UR16][R6.64] ;  /* 0x0000001006067981 */ /* 0x000ea4000c1e1b00 */
[----:B--2---:R-:W-:-:S07]  /*0540*/  DFMA R4, -R6, R8, R4 ;  /* 0x000000080604722b */ /* 0x004fce0000000104 */
[----:B------:R0:W-:Y:S04]  /*0550*/  STG.E.64 desc[UR16][R2.64], R4 ;  /* 0x0000000402007986 */ /* 0x0001e8000c101b10 */
.L_x_4:
[----:B------:R-:W-:Y:S05]  /*0560*/  BSYNC.RECONVERGENT B0 ;  /* 0x0000000000007941 */ /* 0x000fea0003800200 */
.L_x_3:
[----:B------:R-:W-:Y:S06]  /*0570*/  BAR.SYNC.DEFER_BLOCKING 0x0 ;  /* 0x0000000000007b1d */ /* 0x000fec0000010000 */
[----:B------:R-:W-:Y:S05]  /*0580*/  EXIT ;  /* 0x000000000000794d */ /* 0x000fea0003800000 */
        .weak           $__internal_0_$__cuda_sm20_div_u64
        .type           $__internal_0_$__cuda_sm20_div_u64,@function
        .size           $__internal_0_$__cuda_sm20_div_u64,(.L_x_27 - $__internal_0_$__cuda_sm20_div_u64)
$__internal_0_$__cuda_sm20_div_u64:
[----:B------:R-:W0:Y:S01]  /*0590*/  LDCU.64 UR4, c[0x0][0x398] ;  /* 0x00007300ff0477ac */ /* 0x000e220008000a00 */
[----:B------:R-:W1:Y:S01]  /*05a0*/  LDC.64 R4, c[0x0][0x398] ;  /* 0x0000e600ff047b82 */ /* 0x000e620000000a00 */
[----:B0-----:R-:W0:Y:S08]  /*05b0*/  I2F.U64.RP R10, UR4 ;  /* 0x00000004000a7d12 */ /* 0x001e300008309000 */
[----:B0-----:R-:W0:Y:S02]  /*05c0*/  MUFU.RCP R10, R10 ;  /* 0x0000000a000a7308 */ /* 0x001e240000001000 */
[----:B0-----:R-:W-:-:S06]  /*05d0*/  IADD3 R6, PT, PT, R10, 0x1ffffffe, RZ ;  /* 0x1ffffffe0a067810 */ /* 0x001fcc0007ffe0ff */
[----:B------:R-:W1:Y:S02]  /*05e0*/  F2I.U64.TRUNC R6, R6 ;  /* 0x0000000600067311 */ /* 0x000e64000020d800 */
[----:B-1----:R-:W-:-:S04]  /*05f0*/  IMAD.WIDE.U32 R8, R6, R4, RZ ;  /* 0x0000000406087225 */ /* 0x002fc800078e00ff */
[----:B------:R-:W-:Y:S01]  /*0600*/  IMAD R9, R6, R5, R9 ;  /* 0x0000000506097224 */ /* 0x000fe200078e0209 */
[----:B------:R-:W-:-:S03]  /*0610*/  IADD3 R11, P0, PT, RZ, -R8, RZ ;  /* 0x80000008ff0b7210 */ /* 0x000fc60007f1e0ff */
[----:B------:R-:W-:Y:S02]  /*0620*/  IMAD R9, R7, R4, R9 ;  /* 0x0000000407097224 */ /* 0x000fe400078e0209 */
[----:B------:R-:W-:-:S04]  /*0630*/  IMAD.HI.U32 R8, R6, R11, RZ ;  /* 0x0000000b06087227 */ /* 0x000fc800078e00ff */
[----:B------:R-:W-:Y:S01]  /*0640*/  IMAD.X R13, RZ, RZ, ~R9, P0 ;  /* 0x000000ffff0d7224 */ /* 0x000fe200000e0e09 */
[----:B------:R-:W-:-:S03]  /*0650*/  MOV R9, R6 ;  /* 0x0000000600097202 */ /* 0x000fc60000000f00 */
[-C--:B------:R-:W-:Y:S02]  /*0660*/  IMAD R15, R7, R13.reuse, RZ ;  /* 0x0000000d070f7224 */ /* 0x080fe400078e02ff */
[----:B------:R-:W-:-:S04]  /*0670*/  IMAD.WIDE.U32 R8, P0, R6, R13, R8 ;  /* 0x0000000d06087225 */ /* 0x000fc80007800008 */
[----:B------:R-:W-:-:S04]  /*0680*/  IMAD.HI.U32 R13, R7, R13, RZ ;  /* 0x0000000d070d7227 */ /* 0x000fc800078e00ff */
[----:B------:R-:W-:-:S05]  /*0690*/  IMAD.HI.U32 R8, P1, R7, R11, R8 ;  /* 0x0000000b07087227 */ /* 0x000fca0007820008 */
[----:B------:R-:W-:Y:S01]  /*06a0*/  IADD3 R9, P2, PT, R15, R8, RZ ;  /* 0x000000080f097210 */ /* 0x000fe20007f5e0ff */
[----:B------:R-:W-:-:S04]  /*06b0*/  IMAD.X R8, R13, 0x1, R7, P0 ;  /* 0x000000010d087824 */ /* 0x000fc800000e0607 */
[----:B------:R-:W-:Y:S01]  /*06c0*/  IMAD.WIDE.U32 R6, R9, R4, RZ ;  /* 0x0000000409067225 */ /* 0x000fe200078e00ff */
[----:B------:R-:W-:-:S03]  /*06d0*/  IADD3.X R11, PT, PT, RZ, RZ, R8, P2, P1 ;  /* 0x000000ffff0b7210 */ /* 0x000fc600017e2408 */
[----:B------:R-:W-:Y:S01]  /*06e0*/  IMAD R7, R9, R5, R7 ;  /* 0x0000000509077224 */ /* 0x000fe200078e0207 */
[----:B------:R-:W-:-:S03]  /*06f0*/  IADD3 R13, P0, PT, RZ, -R6, RZ ;  /* 0x80000006ff0d7210 */ /* 0x000fc60007f1e0ff */
[----:B------:R-:W-:Y:S02]  /*0700*/  IMAD R7, R11, R4, R7 ;  /* 0x000000040b077224 */ /* 0x000fe400078e0207 */
[----:B------:R-:W-:-:S03]  /*0710*/  IMAD.HI.U32 R8, R9, R13, RZ ;  /* 0x0000000d09087227 */ /* 0x000fc600078e00ff */
[----:B------:R-:W-:Y:S01]  /*0720*/  IADD3.X R6, PT, PT, RZ, ~R7, RZ, P0, !PT ;  /* 0x80000007ff067210 */ /* 0x000fe200007fe4ff */
[----:B------:R-:W-:-:S04]  /*0730*/  HFMA2 R7, -RZ, RZ, 0, 0 ;  /* 0x00000000ff077431 */ /* 0x000fc800000001ff */
[----:B------:R-:W-:-:S04]  /*0740*/  IMAD.WIDE.U32 R8, P0, R9, R6, R8 ;  /* 0x0000000609087225 */ /* 0x000fc80007800008 */
[C---:B------:R-:W-:Y:S02]  /*0750*/  IMAD R10, R11.reuse, R6, RZ ;  /* 0x000000060b0a7224 */ /* 0x040fe400078e02ff */
[----:B------:R-:W-:-:S04]  /*0760*/  IMAD.HI.U32 R9, P1, R11, R13, R8 ;  /* 0x0000000d0b097227 */ /* 0x000fc80007820008 */
[----:B------:R-:W-:Y:S01]  /*0770*/  IMAD.HI.U32 R6, R11, R6, RZ ;  /* 0x000000060b067227 */ /* 0x000fe200078e00ff */
[----:B------:R-:W-:-:S03]  /*0780*/  IADD3 R9, P2, PT, R10, R9, RZ ;  /* 0x000000090a097210 */ /* 0x000fc60007f5e0ff */
[----:B------:R-:W-:Y:S02]  /*0790*/  IMAD.X R11, R6, 0x1, R11, P0 ;  /* 0x00000001060b7824 */ /* 0x000fe400000e060b */
[----:B------:R-:W-:-:S03]  /*07a0*/  IMAD.HI.U32 R6, R9, R2, RZ ;  /* 0x0000000209067227 */ /* 0x000fc600078e00ff */
[----:B------:R-:W-:Y:S01]  /*07b0*/  IADD3.X R11, PT, PT, RZ, RZ, R11, P2, P1 ;  /* 0x000000ffff0b7210 */ /* 0x000fe200017e240b */
[----:B------:R-:W-:-:S04]  /*07c0*/  IMAD.WIDE.U32 R6, R9, R3, R6 ;  /* 0x0000000309067225 */ /* 0x000fc800078e0006 */
[C---:B------:R-:W-:Y:S02]  /*07d0*/  IMAD R9, R11.reuse, R3, RZ ;  /* 0x000000030b097224 */ /* 0x040fe400078e02ff */
[----:B------:R-:W-:-:S04]  /*07e0*/  IMAD.HI.U32 R6, P0, R11, R2, R6 ;  /* 0x000000020b067227 */ /* 0x000fc80007800006 */
[----:B------:R-:W-:Y:S01]  /*07f0*/  IMAD.HI.U32 R8, R11, R3, RZ ;  /* 0x000000030b087227 */ /* 0x000fe200078e00ff */
[----:B------:R-:W-:-:S03]  /*0800*/  IADD3 R9, P1, PT, R9, R6, RZ ;  /* 0x0000000609097210 */ /* 0x000fc60007f3e0ff */
[----:B------:R-:W-:Y:S02]  /*0810*/  IMAD.X R8, RZ, RZ, R8, P0 ;  /* 0x000000ffff087224 */ /* 0x000fe400000e0608 */
[----:B------:R-:W-:-:S03]  /*0820*/  IMAD.WIDE.U32 R6, R9, R4, RZ ;  /* 0x0000000409067225 */ /* 0x000fc600078e00ff */
[----:B------:R-:W-:Y:S01]  /*0830*/  IADD3.X R11, PT, PT, RZ, R8, RZ, P1, !PT ;  /* 0x00000008ff0b7210 */ /* 0x000fe20000ffe4ff */
[----:B------:R-:W-:Y:S01]  /*0840*/  IMAD R7, R9, R5, R7 ;  /* 0x0000000509077224 */ /* 0x000fe200078e0207 */
[----:B------:R-:W-:-:S03]  /*0850*/  IADD3 R13, P1, PT, -R6, R2, RZ ;  /* 0x00000002060d7210 */ /* 0x000fc60007f3e1ff */
[-C--:B------:R-:W-:Y:S01]  /*0860*/  IMAD R7, R11, R4.reuse, R7 ;  /* 0x000000040b077224 */ /* 0x080fe200078e0207 */
[----:B------:R-:W-:-:S03]  /*0870*/  ISETP.GE.U32.AND P0, PT, R13, R4, PT ;  /* 0x000000040d00720c */ /* 0x000fc60003f06070 */
[----:B------:R-:W-:Y:S01]  /*0880*/  IMAD.X R12, R3, 0x1, ~R7, P1 ;  /* 0x00000001030c7824 */ /* 0x000fe200008e0e07 */
[----:B------:R-:W-:Y:S02]  /*0890*/  IADD3 R6, P1, PT, R9, 0x1, RZ ;  /* 0x0000000109067810 */ /* 0x000fe40007f3e0ff */
[----:B------:R-:W-:Y:S02]  /*08a0*/  IADD3 R7, P2, PT, R13, -R4, RZ ;  /* 0x800000040d077210 */ /* 0x000fe40007f5e0ff */
[CC--:B------:R-:W-:Y:S01]  /*08b0*/  ISETP.GE.U32.AND.EX P0, PT, R12.reuse, R5.reuse, PT, P0 ;  /* 0x000000050c00720c */ /* 0x0c0fe20003f06100 */
[----:B------:R-:W-:Y:S01]  /*08c0*/  IMAD.X R8, RZ, RZ, R11, P1 ;  /* 0x000000ffff087224 */ /* 0x000fe200008e060b */
[----:B------:R-:W-:Y:S02]  /*08d0*/  IADD3.X R10, PT, PT, R12, ~R5, RZ, P2, !PT ;  /* 0x800000050c0a7210 */ /* 0x000fe400017fe4ff */
[----:B------:R-:W-:Y:S02]  /*08e0*/  SEL R7, R7, R13, P0 ;  /* 0x0000000d07077207 */ /* 0x000fe40000000000 */
[----:B------:R-:W-:-:S02]  /*08f0*/  SEL R9, R6, R9, P0 ;  /* 0x0000000906097207 */ /* 0x000fc40000000000 */
[----:B------:R-:W-:Y:S02]  /*0900*/  SEL R10, R10, R12, P0 ;  /* 0x0000000c0a0a7207 */ /* 0x000fe40000000000 */
[----:B------:R-:W-:Y:S02]  /*0910*/  SEL R8, R8, R11, P0 ;  /* 0x0000000b08087207 */ /* 0x000fe40000000000 */
[----:B------:R-:W-:Y:S02]  /*0920*/  ISETP.GE.U32.AND P0, PT, R7, R4, PT ;  /* 0x000000040700720c */ /* 0x000fe40003f06070 */
[----:B------:R-:W-:Y:S02]  /*0930*/  IADD3 R6, P2, PT, R9, 0x1, RZ ;  /* 0x0000000109067810 */ /* 0x000fe40007f5e0ff */
[----:B------:R-:W-:Y:S01]  /*0940*/  ISETP.NE.U32.AND P1, PT, R4, RZ, PT ;  /* 0x000000ff0400720c */ /* 0x000fe20003f25070 */
[----:B------:R-:W-:Y:S01]  /*0950*/  IMAD.MOV.U32 R4, RZ, RZ, R0 ;  /* 0x000000ffff047224 */ /* 0x000fe200078e0000 */
[----:B------:R-:W-:-:S02]  /*0960*/  ISETP.GE.U32.AND.EX P0, PT, R10, R5, PT, P0 ;  /* 0x000000050a00720c */ /* 0x000fc40003f06100 */
[-C--:B------:R-:W-:Y:S02]  /*0970*/  IADD3.X R7, PT, PT, RZ, R8.reuse, RZ, P2, !PT ;  /* 0x00000008ff077210 */ /* 0x080fe400017fe4ff */
[----:B------:R-:W-:Y:S02]  /*0980*/  ISETP.NE.AND.EX P1, PT, R5, RZ, PT, P1 ;  /* 0x000000ff0500720c */ /* 0x000fe40003f25310 */
[----:B------:R-:W-:Y:S02]  /*0990*/  MOV R5, 0x0 ;  /* 0x0000000000057802 */ /* 0x000fe40000000f00 */
[----:B------:R-:W-:Y:S02]  /*09a0*/  SEL R6, R6, R9, P0 ;  /* 0x0000000906067207 */ /* 0x000fe40000000000 */
[----:B------:R-:W-:Y:S02]  /*09b0*/  SEL R7, R7, R8, P0 ;  /* 0x0000000807077207 */ /* 0x000fe40000000000 */
[----:B------:R-:W-:-:S02]  /*09c0*/  SEL R6, R6, 0xffffffff, P1 ;  /* 0xffffffff06067807 */ /* 0x000fc40000800000 */
[----:B------:R-:W-:Y:S01]  /*09d0*/  SEL R7, R7, 0xffffffff, P1 ;  /* 0xffffffff07077807 */ /* 0x000fe20000800000 */
[----:B------:R-:W-:Y:S06]  /*09e0*/  RET.REL.NODEC R4 `(_Z8Paralel2PdS_S_mmm) ;  /* 0xfffffff404847950 */ /* 0x000fec0003c3ffff */
.L_x_5:
[----:B------:R-:W-:-:S00]  /*09f0*/  BRA `(.L_x_5) ;  /* 0xfffffffc00fc7947 */ /* 0x000fc0000383ffff */
[----:B------:R-:W-:-:S00]  /*0a00*/  NOP ;  /* 0x0000000000007918 */ /* 0x000fc00000000000 */
[----:B------:R-:W-:-:S00]  /*0a10*/  NOP ;  /* 0x0000000000007918 */ /* 0x000fc00000000000 */
[----:B------:R-:W-:-:S00]  /*0a20*/  NOP ;  /* 0x0000000000007918 */ /* 0x000fc00000000000 */
[----:B------:R-:W-:-:S00]  /*0a30*/  NOP ;  /* 0x0000000000007918 */ /* 0x000fc00000000000 */
[----:B------:R-:W-:-:S00]  /*0a40*/  NOP ;  /* 0x0000000000007918 */ /* 0x000fc00000000000 */
[----:B------:R-:W-:-:S00]  /*0a50*/  NOP ;  /* 0x0000000000007918 */ /* 0x000fc00000000000 */
[----:B------:R-:W-:-:S00]  /*0a60*/  NOP ;  /* 0x0000000000007918 */ /* 0x000fc00000000000 */
[----:B------:R-:W-:-:S00]  /*0a70*/  NOP ;  /* 0x0000000000007918 */ /* 0x000fc00000000000 */
.L_x_27:


//--------------------- .text._Z8Paralel1PdS_S_mm --------------------------
	.section	.text._Z8Paralel1PdS_S_mm,"ax",@progbits
	.align	128
        .global         _Z8Paralel1PdS_S_mm
        .type           _Z8Paralel1PdS_S_mm,@function
        .size           _Z8Paralel1PdS_S_mm,(.L_x_29 - _Z8Paralel1PdS_S_mm)
        .other          _Z8Paralel1PdS_S_mm,@"STO_CUDA_ENTRY STV_DEFAULT"
_Z8Paralel1PdS_S_mm:
.text._Z8Paralel1PdS_S_mm:
[----:B------:R-:W-:Y:S01]  /*0000*/  LDC R1, c[0x0][0x37c] ;  /* 0x0000df00ff017b82 */ /* 0x000fe20000000800 */
[----:B------:R-:W0:Y:S07]  /*0010*/  S2R R3, SR_TID.X ;  /* 0x0000000000037919 */ /* 0x000e2e0000002100 */
[----:B------:R-:W0:Y:S01]  /*0020*/  S2UR UR4, SR_CTAID.X ;  /* 0x00000000000479c3 */ /* 0x000e220000002500 */
[----:B------:R-:W1:Y:S07]  /*0030*/  LDCU.64 UR6, c[0x0][0x398] ;  /* 0x00007300ff0677ac */ /* 0x000e6e0008000a00 */
[----:B------:R-:W0:Y:S02]  /*0040*/  LDC R0, c[0x0][0x360] ;  /* 0x0000d800ff007b82 */ /* 0x000e240000000800 */
[----:B0-----:R-:W-:-:S05]  /*0050*/  IMAD R0, R0, UR4, R3 ;  /* 0x0000000400007c24 */ /* 0x001fca000f8e0203 */
[----:B-1----:R-:W-:Y:S02]  /*0060*/  ISETP.GT.U32.AND P0, PT, R0, UR6, PT ;  /* 0x0000000600007c0c */ /* 0x002fe4000bf04070 */
[----:B------:R-:W-:-:S04]  /*0070*/  SHF.R.S32.HI R5, RZ, 0x1f, R0 ;  /* 0x0000001fff057819 */ /* 0x000fc80000011400 */
[----:B------:R-:W-:-:S13]  /*0080*/  ISETP.GT.U32.AND.EX P0, PT, R5, UR7, PT, P0 ;  /* 0x0000000705007c0c */ /* 0x000fda000bf04100 */
[----:B------:R-:W-:Y:S05]  /*0090*/  @P0 EXIT ;  /* 0x000000000000094d */ /* 0x000fea0003800000 */
        /* <DEDUP_REMOVED lines=9> */
[----:B0-----:R-:W-:Y:S02]  /*0130*/  IMAD.MOV.U32 R2, RZ, RZ, RZ ;  /* 0x000000ffff027224 */ /* 0x001fe400078e00ff */
[----:B-1----:R-:W-:-:S04]  /*0140*/  IMAD.MOV R5, RZ, RZ, -R3 ;  /* 0x000000ffff057224 */ /* 0x002fc800078e0a03 */
[----:B------:R-:W-:-:S04]  /*0150*/  IMAD R5, R5, UR6, RZ ;  /* 0x0000000605057c24 */ /* 0x000fc8000f8e02ff */
[----:B------:R-:W-:-:S06]  /*0160*/  IMAD.HI.U32 R3, R3, R5, R2 ;  /* 0x0000000503037227 */ /* 0x000fcc00078e0002 */
[----:B------:R-:W-:-:S04]  /*0170*/  IMAD.HI.U32 R3, R3, R0, RZ ;  /* 0x0000000003037227 */ /* 0x000fc800078e00ff */
[----:B------:R-:W-:-:S04]  /*0180*/  IMAD.MOV R3, RZ, RZ, -R3 ;  /* 0x000000ffff037224 */ /* 0x000fc800078e0a03 */
[----:B------:R-:W-:Y:S02]  /*0190*/  IMAD R0, R3, UR6, R0 ;  /* 0x0000000603007c24 */ /* 0x000fe4000f8e0200 */
[----:B------:R-:W-:-:S03]  /*01a0*/  IMAD.MOV.U32 R3, RZ, RZ, RZ ;  /* 0x000000ffff037224 */ /* 0x000fc600078e00ff */
[----:B------:R-:W-:-:S13]  /*01b0*/  ISETP.GE.U32.AND P0, PT, R0, UR6, PT ;  /* 0x0000000600007c0c */ /* 0x000fda000bf06070 */
[----:B------:R-:W-:-:S05]  /*01c0*/  @P0 VIADD R0, R0, -UR6 ;  /* 0x8000000600000c36 */ /* 0x000fca0008000000 */
[----:B------:R-:W-:-:S13]  /*01d0*/  ISETP.GE.U32.AND P0, PT, R0, UR6, PT ;  /* 0x0000000600007c0c */ /* 0x000fda000bf06070 */
[----:B------:R-:W-:Y:S01]  /*01e0*/  @P0 VIADD R0, R0, -UR6 ;  /* 0x8000000600000c36 */ /* 0x000fe20008000000 */
[----:B------:R-:W-:-:S05]  /*01f0*/  @!P1 LOP3.LUT R0, RZ, UR6, RZ, 0x33, !PT ;  /* 0x00000006ff009c12 */ /* 0x000fca000f8e33ff */
[----:B------:R-:W-:Y:S01]  /*0200*/  IMAD.MOV.U32 R2, RZ, RZ, R0 ;  /* 0x000000ffff027224 */ /* 0x000fe200078e0000 */
[----:B------:R-:W-:Y:S06]  /*0210*/  BRA `(.L_x_8) ;  /* 0x0000000000087947 */ /* 0x000fec0003800000 */
.L_x_7:
[----:B------:R-:W-:-:S07]  /*0220*/  MOV R4, 0x240 ;  /* 0x0000024000047802 */ /* 0x000fce0000000f00 */
[----:B------:R-:W-:Y:S05]  /*0230*/  CALL.REL.NOINC `($__internal_2_$__cuda_sm20_rem_u64) ;  /* 0x00000008003c7944 */ /* 0x000fea0003c00000 */
.L_x_8:
[----:B------:R-:W-:Y:S05]  /*0240*/  BSYNC.RECONVERGENT B0 ;  /* 0x0000000000007941 */ /* 0x000fea0003800200 */
.L_x_6:
[----:B------:R-:W0:Y:S01]  /*0250*/  LDC.64 R6, c[0x0][0x3a0] ;  /* 0x0000e800ff067b82 */ /* 0x000e220000000a00 */
[----:B------:R-:W-:Y:S01]  /*0260*/  BSSY.RECONVERGENT B0, `(.L_x_9) ;  /* 0x000002e000007945 */ /* 0x000fe20003800200 */
[----:B0-----:R-:W-:-:S04]  /*0270*/  ISETP.NE.U32.AND P0, PT, R2, R6, PT ;  /* 0x000000060200720c */ /* 0x001fc80003f05070 */
[----:B------:R-:W-:-:S13]  /*0280*/  ISETP.NE.AND.EX P0, PT, R3, R7, PT, P0 ;  /* 0x000000070300720c */ /* 0x000fda0003f05300 */
[----:B------:R-:W-:Y:S05]  /*0290*/  @P0 BRA `(.L_x_10) ;  /* 0x0000000000a80947 */ /* 0x000fea0003800000 */
[----:B------:R-:W0:Y:S01]  /*02a0*/  LDC.64 R2, c[0x0][0x3a0] ;  /* 0x0000e800ff027b82 */ /* 0x000e220000000a00 */
[----:B------:R-:W1:Y:S01]  /*02b0*/  LDCU.64 UR8, c[0x0][0x398] ;  /* 0x00007300ff0877ac */ /* 0x000e620008000a00 */
[----:B------:R-:W2:Y:S06]  /*02c0*/  LDCU.128 UR4, c[0x0][0x380] ;  /* 0x00007000ff0477ac */ /* 0x000eac0008000c00 */
[----:B------:R-:W3:Y:S01]  /*02d0*/  LDC.64 R18, c[0x0][0x358] ;  /* 0x0000d600ff127b82 */ /* 0x000ee20000000a00 */
[----:B-1----:R-:W-:-:S04]  /*02e0*/  IMAD R5, R7, UR8, RZ ;  /* 0x0000000807057c24 */ /* 0x002fc8000f8e02ff */
[C---:B------:R-:W-:Y:S02]  /*02f0*/  IMAD R5, R6.reuse, UR9, R5 ;  /* 0x0000000906057c24 */ /* 0x040fe4000f8e0205 */
[----:B0-----:R-:W-:-:S04]  /*0300*/  IMAD.WIDE.U32 R2, R6, UR8, R2 ;  /* 0x0000000806027c25 */ /* 0x001fc8000f8e0002 */
[----:B------:R-:W-:Y:S01]  /*0310*/  IMAD.IADD R3, R3, 0x1, R5 ;  /* 0x0000000103037824 */ /* 0x000fe200078e0205 */
[----:B--2---:R-:W-:Y:S02]  /*0320*/  LEA R4, P0, R2, UR4, 0x3 ;  /* 0x0000000402047c11 */ /* 0x004fe4000f8018ff */
[----:B---3--:R-:W-:Y:S02]  /*0330*/  R2UR UR8, R18 ;  /* 0x00000000120872ca */ /* 0x008fe400000e0000 */
[----:B------:R-:W-:Y:S02]  /*0340*/  R2UR UR9, R19 ;  /* 0x00000000130972ca */ /* 0x000fe400000e0000 */
[----:B------:R-:W-:-:S11]  /*0350*/  LEA.HI.X R5, R2, UR5, R3, 0x3, P0 ;  /* 0x0000000502057c11 */ /* 0x000fd600080f1c03 */
[----:B------:R-:W2:Y:S01]  /*0360*/  LDG.E.64 R4, desc[UR8][R4.64] ;  /* 0x0000000804047981 */ /* 0x000ea2000c1e1b00 */
[----:B------:R-:W-:Y:S01]  /*0370*/  IMAD.SHL.U32 R10, R6, 0x8, RZ ;  /* 0x00000008060a7824 */ /* 0x000fe200078e00ff */
[----:B------:R-:W-:Y:S02]  /*0380*/  R2UR UR4, R18 ;  /* 0x00000000120472ca */ /* 0x000fe400000e0000 */
[----:B------:R-:W-:Y:S02]  /*0390*/  R2UR UR5, R19 ;  /* 0x00000000130572ca */ /* 0x000fe400000e0000 */
[----:B------:R-:W-:Y:S02]  /*03a0*/  SHF.L.U64.HI R0, R6, 0x3, R7 ;  /* 0x0000000306007819 */ /* 0x000fe40000010207 */
[----:B------:R-:W-:-:S04]  /*03b0*/  IADD3 R8, P0, PT, R10, UR6, RZ ;  /* 0x000000060a087c10 */ /* 0x000fc8000ff1e0ff */
[----:B------:R-:W-:-:S06]  /*03c0*/  IADD3.X R9, PT, PT, R0, UR7, RZ, P0, !PT ;  /* 0x0000000700097c10 */ /* 0x000fcc00087fe4ff */
[----:B------:R-:W3:Y:S01]  /*03d0*/  LDG.E.64 R8, desc[UR4][R8.64] ;  /* 0x0000000408087981 */ /* 0x000ee2000c1e1b00 */
[----:B------:R-:W-:Y:S01]  /*03e0*/  IMAD.MOV.U32 R2, RZ, RZ, 0x1 ;  /* 0x00000001ff027424 */ /* 0x000fe200078e00ff */
[----:B--2---:R-:W0:Y:S05]  /*03f0*/  MUFU.RCP64H R3, R5 ;  /* 0x0000000500037308 */ /* 0x004e2a0000001800 */
[----:B0-----:R-:W-:Y:S01]  /*0400*/  DFMA R6, -R4, R2, 1 ;  /* 0x3ff000000406742b */ /* 0x001fe20000000102 */
[----:B---3--:R-:W-:-:S07]  /*0410*/  FSETP.GEU.AND P1, PT, |R9|, 6.5827683646048100446e-37, PT ;  /* 0x036000000900780b */ /* 0x008fce0003f2e200 */
[----:B------:R-:W-:-:S08]  /*0420*/  DFMA R6, R6, R6, R6 ;  /* 0x000000060606722b */ /* 0x000fd00000000006 */
[----:B------:R-:W-:-:S08]  /*0430*/  DFMA R6, R2, R6, R2 ;  /* 0x000000060206722b */ /* 0x000fd00000000002 */
[----:B------:R-:W-:-:S08]  /*0440*/  DFMA R2, -R4, R6, 1 ;  /* 0x3ff000000402742b */ /* 0x000fd00000000106 */
[----:B------:R-:W-:-:S08]  /*0450*/  DFMA R2, R6, R2, R6 ;  /* 0x000000020602722b */ /* 0x000fd00000000006 */
[----:B------:R-:W-:-:S08]  /*0460*/  DMUL R6, R8, R2 ;  /* 0x0000000208067228 */ /* 0x000fd00000000000 */
[----:B------:R-:W-:-:S08]  /*0470*/  DFMA R12, -R4, R6, R8 ;  /* 0x00000006040c722b */ /* 0x000fd00000000108 */
[----:B------:R-:W-:-:S10]  /*0480*/  DFMA R2, R2, R12, R6 ;  /* 0x0000000c0202722b */ /* 0x000fd40000000006 */
[----:B------:R-:W-:-:S05]  /*0490*/  FFMA R6, RZ, R5, R3 ;  /* 0x00000005ff067223 */ /* 0x000fca0000000003 */
[----:B------:R-:W-:-:S13]  /*04a0*/  FSETP.GT.AND P0, PT, |R6|, 1.469367938527859385e-39, PT ;  /* 0x001000000600780b */ /* 0x000fda0003f04200 */
[----:B------:R-:W-:Y:S05]  /*04b0*/  @P0 BRA P1, `(.L_x_11) ;  /* 0x0000000000080947 */ /* 0x000fea0000800000 */
[----:B------:R-:W-:-:S07]  /*04c0*/  MOV R12, 0x4e0 ;  /* 0x000004e0000c7802 */ /* 0x000fce0000000f00 */
[----:B------:R-:W-:Y:S05]  /*04d0*/  CALL.REL.NOINC `($__internal_1_$__cuda_sm20_div_rn_f64_full) ;  /* 0x0000000000247944 */ /* 0x000fea0003c00000 */
.L_x_11:
[----:B------:R-:W0:Y:S01]  /*04e0*/  LDCU.64 UR4, c[0x0][0x390] ;  /* 0x00007200ff0477ac */ /* 0x000e220008000a00 */
[----:B------:R-:W-:Y:S02]  /*04f0*/  R2UR UR6, R18 ;  /* 0x00000000120672ca */ /* 0x000fe400000e0000 */
[----:B------:R-:W-:Y:S02]  /*0500*/  R2UR UR7, R19 ;  /* 0x00000000130772ca */ /* 0x000fe400000e0000 */
[----:B0-----:R-:W-:-:S04]  /*0510*/  IADD3 R10, P0, PT, R10, UR4, RZ ;  /* 0x000000040a0a7c10 */ /* 0x001fc8000ff1e0ff */
[----:B------:R-:W-:-:S07]  /*0520*/  IADD3.X R11, PT, PT, R0, UR5, RZ, P0, !PT ;  /* 0x00000005000b7c10 */ /* 0x000fce00087fe4ff */
[----:B------:R0:W-:Y:S02]  /*0530*/  STG.E.64 desc[UR6][R10.64], R2 ;  /* 0x000000020a007986 */ /* 0x0001e4000c101b06 */
.L_x_10:
[----:B------:R-:W-:Y:S05]  /*0540*/  BSYNC.RECONVERGENT B0 ;  /* 0x0000000000007941 */ /* 0x000fea0003800200 */
.L_x_9:
[----:B------:R-:W-:Y:S06]  /*0550*/  BAR.SYNC.DEFER_BLOCKING 0x0 ;  /* 0x0000000000007b1d */ /* 0x000fec0000010000 */
[----:B------:R-:W-:Y:S05]  /*0560*/  EXIT ;  /* 0x000000000000794d */ /* 0x000fea0003800000 */
        .weak           $__internal_1_$__cuda_sm20_div_rn_f64_full
        .type           $__internal_1_$__cuda_sm20_div_rn_f64_full,@function
        .size           $__internal_1_$__cuda_sm20_div_rn_f64_full,($__internal_2_$__cuda_sm20_rem_u64 - $__internal_1_$__cuda_sm20_div_rn_f64_full)
$__internal_1_$__cuda_sm20_div_rn_f64_full:
[C---:B------:R-:W-:Y:S01]  /*0570*/  FSETP.GEU.AND P0, PT, |R5|.reuse, 1.469367938527859385e-39, PT ;  /* 0x001000000500780b */ /* 0x040fe20003f0e200 */
[----:B------:R-:W-:Y:S01]  /*0580*/  IMAD.MOV.U32 R14, RZ, RZ, 0x1 ;  /* 0x00000001ff0e7424 */ /* 0x000fe200078e00ff */
[C---:B------:R-:W-:Y:S01]  /*0590*/  LOP3.LUT R2, R5.reuse, 0x800fffff, RZ, 0xc0, !PT ;  /* 0x800fffff05027812 */ /* 0x040fe200078ec0ff */
[----:B------:R-:W-:Y:S01]  /*05a0*/  IMAD.MOV.U32 R13, RZ, RZ, 0x1ca00000 ;  /* 0x1ca00000ff0d7424 */ /* 0x000fe200078e00ff */
[----:B------:R-:W-:Y:S02]  /*05b0*/  LOP3.LUT R20, R5, 0x7ff00000, RZ, 0xc0, !PT ;  /* 0x7ff0000005147812 */ /* 0x000fe400078ec0ff */
[----:B------:R-:W-:Y:S01]  /*05c0*/  LOP3.LUT R3, R2, 0x3ff00000, RZ, 0xfc, !PT ;  /* 0x3ff0000002037812 */ /* 0x000fe200078efcff */
[----:B------:R-:W-:Y:S01]  /*05d0*/  IMAD.MOV.U32 R2, RZ, RZ, R4 ;  /* 0x000000ffff027224 */ /* 0x000fe200078e0004 */
[----:B------:R-:W-:-:S04]  /*05e0*/  LOP3.LUT R11, R9, 0x7ff00000, RZ, 0xc0, !PT ;  /* 0x7ff00000090b7812 */ /* 0x000fc800078ec0ff */
[----:B------:R-:W-:Y:S01]  /*05f0*/  ISETP.GE.U32.AND P1, PT, R11, R20, PT ;  /* 0x000000140b00720c */ /* 0x000fe20003f26070 */
[----:B------:R-:W-:Y:S01]  /*0600*/  @!P0 DMUL R2, R4, 8.98846567431157953865e+307 ;  /* 0x7fe0000004028828 */ /* 0x000fe20000000000 */
[----:B------:R-:W-:-:S05]  /*0610*/  IMAD.MOV.U32 R22, RZ, RZ, R11 ;  /* 0x000000ffff167224 */ /* 0x000fca00078e000b */
[----:B------:R-:W0:Y:S02]  /*0620*/  MUFU.RCP64H R15, R3 ;  /* 0x00000003000f7308 */ /* 0x000e240000001800 */
[----:B0-----:R-:W-:-:S08]  /*0630*/  DFMA R6, R14, -R2, 1 ;  /* 0x3ff000000e06742b */ /* 0x001fd00000000802 */
[----:B------:R-:W-:-:S08]  /*0640*/  DFMA R6, R6, R6, R6 ;  /* 0x000000060606722b */ /* 0x000fd00000000006 */
[----:B------:R-:W-:Y:S01]  /*0650*/  DFMA R14, R14, R6, R14 ;  /* 0x000000060e0e722b */ /* 0x000fe2000000000e */
[----:B------:R-:W-:Y:S01]  /*0660*/  SEL R7, R13, 0x63400000, !P1 ;  /* 0x634000000d077807 */ /* 0x000fe20004800000 */
[----:B------:R-:W-:Y:S01]  /*0670*/  IMAD.MOV.U32 R6, RZ, RZ, R8 ;  /* 0x000000ffff067224 */ /* 0x000fe200078e0008 */
[----:B------:R-:W-:Y:S02]  /*0680*/  FSETP.GEU.AND P1, PT, |R9|, 1.469367938527859385e-39, PT ;  /* 0x001000000900780b */ /* 0x000fe40003f2e200 */
[----:B------:R-:W-:-:S03]  /*0690*/  LOP3.LUT R7, R7, 0x800fffff, R9, 0xf8, !PT ;  /* 0x800fffff07077812 */ /* 0x000fc600078ef809 */
[----:B------:R-:W-:-:S08]  /*06a0*/  DFMA R16, R14, -R2, 1 ;  /* 0x3ff000000e10742b */ /* 0x000fd00000000802 */
[----:B------:R-:W-:Y:S01]  /*06b0*/  DFMA R14, R14, R16, R14 ;  /* 0x000000100e0e722b */ /* 0x000fe2000000000e */
[----:B------:R-:W-:Y:S10]  /*06c0*/  @P1 BRA `(.L_x_12) ;  /* 0x0000000000201947 */ /* 0x000ff40003800000 */
[----:B------:R-:W-:-:S04]  /*06d0*/  LOP3.LUT R16, R5, 0x7ff00000, RZ, 0xc0, !PT ;  /* 0x7ff0000005107812 */ /* 0x000fc800078ec0ff */
[----:B------:R-:W-:Y:S01]  /*06e0*/  ISETP.GE.U32.AND P1, PT, R11, R16, PT ;  /* 0x000000100b00720c */ /* 0x000fe20003f26070 */
[----:B------:R-:W-:-:S03]  /*06f0*/  IMAD.MOV.U32 R16, RZ, RZ, RZ ;  /* 0x000000ffff107224 */ /* 0x000fc600078e00ff */
[----:B------:R-:W-:-:S04]  /*0700*/  SEL R17, R13, 0x63400000, !P1 ;  /* 0x634000000d117807 */ /* 0x000fc80004800000 */
[----:B------:R-:W-:-:S04]  /*0710*/  LOP3.LUT R17, R17, 0x80000000, R9, 0xf8, !PT ;  /* 0x8000000011117812 */ /* 0x000fc800078ef809 */
[----:B------:R-:W-:-:S06]  /*0720*/  LOP3.LUT R17, R17, 0x100000, RZ, 0xfc, !PT ;  /* 0x0010000011117812 */ /* 0x000fcc00078efcff */
[----:B------:R-:W-:-:S10]  /*0730*/  DFMA R6, R6, 2, -R16 ;  /* 0x400000000606782b */ /* 0x000fd40000000810 */
[----:B------:R-:W-:-:S07]  /*0740*/  LOP3.LUT R22, R7, 0x7ff00000, RZ, 0xc0, !PT ;  /* 0x7ff0000007167812 */ /* 0x000fce00078ec0ff */
.L_x_12:
[----:B------:R-:W-:Y:S01]  /*0750*/  IMAD.MOV.U32 R23, RZ, RZ, R20 ;  /* 0x000000ffff177224 */ /* 0x000fe200078e0014 */
[----:B------:R-:W-:Y:S01]  /*0760*/  @!P0 LOP3.LUT R23, R3, 0x7ff00000, RZ, 0xc0, !PT ;  /* 0x7ff0000003178812 */ /* 0x000fe200078ec0ff */
[----:B------:R-:W-:Y:S01]  /*0770*/  VIADD R24, R22, 0xffffffff ;  /* 0xffffffff16187836 */ /* 0x000fe20000000000 */
[----:B------:R-:W-:-:S03]  /*0780*/  DMUL R16, R14, R6 ;  /* 0x000000060e107228 */ /* 0x000fc60000000000 */
[----:B------:R-:W-:Y:S01]  /*0790*/  VIADD R25, R23, 0xffffffff ;  /* 0xffffffff17197836 */ /* 0x000fe20000000000 */
[----:B------:R-:W-:-:S04]  /*07a0*/  ISETP.GT.U32.AND P0, PT, R24, 0x7feffffe, PT ;  /* 0x7feffffe1800780c */ /* 0x000fc80003f04070 */
[----:B------:R-:W-:Y:S01]  /*07b0*/  ISETP.GT.U32.OR P0, PT, R25, 0x7feffffe, P0 ;  /* 0x7feffffe1900780c */ /* 0x000fe20000704470 */
[----:B------:R-:W-:-:S08]  /*07c0*/  DFMA R20, R16, -R2, R6 ;  /* 0x800000021014722b */ /* 0x000fd00000000006 */
[----:B------:R-:W-:-:S04]  /*07d0*/  DFMA R14, R14, R20, R16 ;  /* 0x000000140e0e722b */ /* 0x000fc80000000010 */
[----:B------:R-:W-:Y:S07]  /*07e0*/  @P0 BRA `(.L_x_13) ;  /* 0x00000000006c0947 */ /* 0x000fee0003800000 */
[----:B------:R-:W-:-:S04]  /*07f0*/  LOP3.LUT R16, R5, 0x7ff00000, RZ, 0xc0, !PT ;  /* 0x7ff0000005107812 */ /* 0x000fc800078ec0ff */
[CC--:B------:R-:W-:Y:S02]  /*0800*/  VIADDMNMX R8, R11.reuse, -R16.reuse, 0xb9600000, !PT ;  /* 0xb96000000b087446 */ /* 0x0c0fe40007800910 */
[----:B------:R-:W-:Y:S02]  /*0810*/  ISETP.GE.U32.AND P0, PT, R11, R16, PT ;  /* 0x000000100b00720c */ /* 0x000fe40003f06070 */
[----:B------:R-:W-:Y:S02]  /*0820*/  VIMNMX R8, PT, PT, R8, 0x46a00000, PT ;  /* 0x46a0000008087848 */ /* 0x000fe40003fe0100 */
[----:B------:R-:W-:-:S05]  /*0830*/  SEL R11, R13, 0x63400000, !P0 ;  /* 0x634000000d0b7807 */ /* 0x000fca0004000000 */
[----:B------:R-:W-:Y:S02]  /*0840*/  IMAD.IADD R11, R8, 0x1, -R11 ;  /* 0x00000001080b7824 */ /* 0x000fe400078e0a0b */
[----:B------:R-:W-:Y:S02]  /*0850*/  IMAD.MOV.U32 R8, RZ, RZ, RZ ;  /* 0x000000ffff087224 */ /* 0x000fe400078e00ff */
[----:B------:R-:W-:-:S06]  /*0860*/  VIADD R9, R11, 0x7fe00000 ;  /* 0x7fe000000b097836 */ /* 0x000fcc0000000000 */
[----:B------:R-:W-:-:S10]  /*0870*/  DMUL R16, R14, R8 ;  /* 0x000000080e107228 */ /* 0x000fd40000000000 */
[----:B------:R-:W-:-:S13]  /*0880*/  FSETP.GTU.AND P0, PT, |R17|, 1.469367938527859385e-39, PT ;  /* 0x001000001100780b */ /* 0x000fda0003f0c200 */
[----:B------:R-:W-:Y:S05]  /*0890*/  @P0 BRA `(.L_x_14) ;  /* 0x0000000000940947 */ /* 0x000fea0003800000 */
[----:B------:R-:W-:Y:S01]  /*08a0*/  DFMA R2, R14, -R2, R6 ;  /* 0x800000020e02722b */ /* 0x000fe20000000006 */
[----:B------:R-:W-:-:S09]  /*08b0*/  IMAD.MOV.U32 R8, RZ, RZ, RZ ;  /* 0x000000ffff087224 */ /* 0x000fd200078e00ff */
[C---:B------:R-:W-:Y:S02]  /*08c0*/  FSETP.NEU.AND P0, PT, R3.reuse, RZ, PT ;  /* 0x000000ff0300720b */ /* 0x040fe40003f0d000 */
[----:B------:R-:W-:-:S04]  /*08d0*/  LOP3.LUT R5, R3, 0x80000000, R5, 0x48, !PT ;  /* 0x8000000003057812 */ /* 0x000fc800078e4805 */
[----:B------:R-:W-:-:S07]  /*08e0*/  LOP3.LUT R9, R5, R9, RZ, 0xfc, !PT ;  /* 0x0000000905097212 */ /* 0x000fce00078efcff */
[----:B------:R-:W-:Y:S05]  /*08f0*/  @!P0 BRA `(.L_x_14) ;  /* 0x00000000007c8947 */ /* 0x000fea0003800000 */
[----:B------:R-:W-:Y:S01]  /*0900*/  IMAD.MOV R3, RZ, RZ, -R11 ;  /* 0x000000ffff037224 */ /* 0x000fe200078e0a0b */
[----:B------:R-:W-:Y:S01]  /*0910*/  DMUL.RP R8, R14, R8 ;  /* 0x000000080e087228 */ /* 0x000fe20000008000 */
[----:B------:R-:W-:Y:S01]  /*0920*/  IMAD.MOV.U32 R2, RZ, RZ, RZ ;  /* 0x000000ffff027224 */ /* 0x000fe200078e00ff */
[----:B------:R-:W-:-:S05]  /*0930*/  IADD3 R11, PT, PT, -R11, -0x43300000, RZ ;  /* 0xbcd000000b0b7810 */ /* 0x000fca0007ffe1ff */
[----:B------:R-:W-:-:S03]  /*0940*/  DFMA R2, R16, -R2, R14 ;  /* 0x800000021002722b */ /* 0x000fc6000000000e */
[----:B------:R-:W-:-:S07]  /*0950*/  LOP3.LUT R5, R9, R5, RZ, 0x3c, !PT ;  /* 0x0000000509057212 */ /* 0x000fce00078e3cff */
[----:B------:R-:W-:-:S04]  /*0960*/  FSETP.NEU.AND P0, PT, |R3|, R11, PT ;  /* 0x0000000b0300720b */ /* 0x000fc80003f0d200 */
[----:B------:R-:W-:Y:S02]  /*0970*/  FSEL R16, R8, R16, !P0 ;  /* 0x0000001008107208 */ /* 0x000fe40004000000 */
[----:B------:R-:W-:Y:S01]  /*0980*/  FSEL R17, R5, R17, !P0 ;  /* 0x0000001105117208 */ /* 0x000fe20004000000 */
[----:B------:R-:W-:Y:S06]  /*0990*/  BRA `(.L_x_14) ;  /* 0x0000000000547947 */ /* 0x000fec0003800000 */
.L_x_13:
[----:B------:R-:W-:-:S14]  /*09a0*/  DSETP.NAN.AND P0, PT, R8, R8, PT ;  /* 0x000000080800722a */ /* 0x000fdc0003f08000 */
[----:B------:R-:W-:Y:S05]  /*09b0*/  @P0 BRA `(.L_x_15) ;  /* 0x0000000000440947 */ /* 0x000fea0003800000 */
[----:B------:R-:W-:-:S14]  /*09c0*/  DSETP.NAN.AND P0, PT, R4, R4, PT ;  /* 0x000000040400722a */ /* 0x000fdc0003f08000 */
[----:B------:R-:W-:Y:S05]  /*09d0*/  @P0 BRA `(.L_x_16) ;  /* 0x0000000000300947 */ /* 0x000fea0003800000 */
[----:B------:R-:W-:Y:S01]  /*09e0*/  ISETP.NE.AND P0, PT, R22, R23, PT ;  /* 0x000000171600720c */ /* 0x000fe20003f05270 */
[----:B------:R-:W-:Y:S02]  /*09f0*/  IMAD.MOV.U32 R16, RZ, RZ, 0x0 ;  /* 0x00000000ff107424 */ /* 0x000fe400078e00ff */
[----:B------:R-:W-:-:S10]  /*0a00*/  IMAD.MOV.U32 R17, RZ, RZ, -0x80000 ;  /* 0xfff80000ff117424 */ /* 0x000fd400078e00ff */
[----:B------:R-:W-:Y:S05]  /*0a10*/  @!P0 BRA `(.L_x_14) ;  /* 0x0000000000348947 */ /* 0x000fea0003800000 */
[----:B------:R-:W-:Y:S02]  /*0a20*/  ISETP.NE.AND P0, PT, R22, 0x7ff00000, PT ;  /* 0x7ff000001600780c */ /* 0x000fe40003f05270 */
[----:B------:R-:W-:Y:S02]  /*0a30*/  LOP3.LUT R17, R9, 0x80000000, R5, 0x48, !PT ;  /* 0x8000000009117812 */ /* 0x000fe400078e4805 */
[----:B------:R-:W-:-:S13]  /*0a40*/  ISETP.EQ.OR P0, PT, R23, RZ, !P0 ;  /* 0x000000ff1700720c */ /* 0x000fda0004702670 */
[----:B------:R-:W-:Y:S01]  /*0a50*/  @P0 LOP3.LUT R2, R17, 0x7ff00000, RZ, 0xfc, !PT ;  /* 0x7ff0000011020812 */ /* 0x000fe200078efcff */
[----:B------:R-:W-:Y:S02]  /*0a60*/  @!P0 IMAD.MOV.U32 R16, RZ, RZ, RZ ;  /* 0x000000ffff108224 */ /* 0x000fe400078e00ff */
[----:B------:R-:W-:Y:S02]  /*0a70*/  @P0 IMAD.MOV.U32 R16, RZ, RZ, RZ ;  /* 0x000000ffff100224 */ /* 0x000fe400078e00ff */
[----:B------:R-:W-:Y:S01]  /*0a80*/  @P0 IMAD.MOV.U32 R17, RZ, RZ, R2 ;  /* 0x000000ffff110224 */ /* 0x000fe200078e0002 */
[----:B------:R-:W-:Y:S06]  /*0a90*/  BRA `(.L_x_14) ;  /* 0x0000000000147947 */ /* 0x000fec0003800000 */
.L_x_16:
[----:B------:R-:W-:Y:S01]  /*0aa0*/  LOP3.LUT R17, R5, 0x80000, RZ, 0xfc, !PT ;  /* 0x0008000005117812 */ /* 0x000fe200078efcff */
[----:B------:R-:W-:Y:S01]  /*0ab0*/  IMAD.MOV.U32 R16, RZ, RZ, R4 ;  /* 0x000000ffff107224 */ /* 0x000fe200078e0004 */
[----:B------:R-:W-:Y:S06]  /*0ac0*/  BRA `(.L_x_14) ;  /* 0x0000000000087947 */ /* 0x000fec0003800000 */
.L_x_15:
[----:B------:R-:W-:Y:S01]  /*0ad0*/  LOP3.LUT R17, R9, 0x80000, RZ, 0xfc, !PT ;  /* 0x0008000009117812 */ /* 0x000fe200078efcff */
[----:B------:R-:W-:-:S07]  /*0ae0*/  IMAD.MOV.U32 R16, RZ, RZ, R8 ;  /* 0x000000ffff107224 */ /* 0x000fce00078e0008 */
.L_x_14:
[----:B------:R-:W-:Y:S02]  /*0af0*/  IMAD.MOV.U32 R13, RZ, RZ, 0x0 ;  /* 0x00000000ff0d7424 */ /* 0x000fe400078e00ff */
[----:B------:R-:W-:Y:S02]  /*0b00*/  IMAD.MOV.U32 R2, RZ, RZ, R16 ;  /* 0x000000ffff027224 */ /* 0x000fe400078e0010 */
[----:B------:R-:W-:Y:S01]  /*0b10*/  IMAD.MOV.U32 R3, RZ, RZ, R17 ;  /* 0x000000ffff037224 */ /* 0x000fe200078e0011 */
[----:B------:R-:W-:Y:S06]  /*0b20*/  RET.REL.NODEC R12 `(_Z8Paralel1PdS_S_mm) ;  /* 0xfffffff40c347950 */ /* 0x000fec0003c3ffff */
        .weak           $__internal_2_$__cuda_sm20_rem_u64
        .type           $__internal_2_$__cuda_sm20_rem_u64,@function
        .size           $__internal_2_$__cuda_sm20_rem_u64,(.L_x_29 - $__internal_2_$__cuda_sm20_rem_u64)
$__internal_2_$__cuda_sm20_rem_u64:
[----:B------:R-:W0:Y:S01]  /*0b30*/  LDCU.64 UR4, c[0x0][0x398] ;  /* 0x00007300ff0477ac */ /* 0x000e220008000a00 */
[----:B------:R-:W1:Y:S01]  /*0b40*/  LDC.64 R2, c[0x0][0x398] ;  /* 0x0000e600ff027b82 */ /* 0x000e620000000a00 */
[----:B0-----:R-:W0:Y:S08]  /*0b50*/  I2F.U64.RP R10, UR4 ;  /* 0x00000004000a7d12 */ /* 0x001e300008309000 */
[----:B0-----:R-:W0:Y:S02]  /*0b60*/  MUFU.RCP R10, R10 ;  /* 0x0000000a000a7308 */ /* 0x001e240000001000 */
[----:B0-----:R-:W-:-:S06]  /*0b70*/  VIADD R6, R10, 0x1ffffffe ;  /* 0x1ffffffe0a067836 */ /* 0x001fcc0000000000 */
[----:B------:R-:W1:Y:S02]  /*0b80*/  F2I.U64.TRUNC R6, R6 ;  /* 0x0000000600067311 */ /* 0x000e64000020d800 */
[----:B-1----:R-:W-:-:S04]  /*0b90*/  IMAD.WIDE.U32 R8, R6, R2, RZ ;  /* 0x0000000206087225 */ /* 0x002fc800078e00ff */
[----:B------:R-:W-:Y:S01]  /*0ba0*/  IMAD R9, R6, R3, R9 ;  /* 0x0000000306097224 */ /* 0x000fe200078e0209 */
[----:B------:R-:W-:-:S03]  /*0bb0*/  IADD3 R11, P0, PT, RZ, -R8, RZ ;  /* 0x80000008ff0b7210 */ /* 0x000fc60007f1e0ff */
[----:B------:R-:W-:Y:S02]  /*0bc0*/  IMAD R9, R7, R2, R9 ;  /* 0x0000000207097224 */ /* 0x000fe400078e0209 */
[----:B------:R-:W-:-:S04]  /*0bd0*/  IMAD.HI.U32 R8, R6, R11, RZ ;  /* 0x0000000b06087227 */ /* 0x000fc800078e00ff */
[----:B------:R-:W-:Y:S02]  /*0be0*/  IMAD.X R13, RZ, RZ, ~R9, P0 ;  /* 0x000000ffff0d7224 */ /* 0x000fe400000e0e09 */
[----:B------:R-:W-:Y:S02]  /*0bf0*/  IMAD.MOV.U32 R9, RZ, RZ, R6 ;  /* 0x000000ffff097224 */ /* 0x000fe400078e0006 */
        /* <DEDUP_REMOVED lines=11> */
[----:B------:R-:W-:-:S04]  /*0cb0*/  IMAD.HI.U32 R8, R9, R13, RZ ;  /* 0x0000000d09087227 */ /* 0x000fc800078e00ff */
[----:B------:R-:W-:Y:S02]  /*0cc0*/  IMAD.X R6, RZ, RZ, ~R7, P0 ;  /* 0x000000ffff067224 */ /* 0x000fe400000e0e07 */
[----:B------:R-:W-:Y:S02]  /*0cd0*/  IMAD.MOV.U32 R7, RZ, RZ, RZ ;  /* 0x000000ffff077224 */ /* 0x000fe400078e00ff */
        /* <DEDUP_REMOVED lines=14> */
[----:B------:R-:W-:-:S04]  /*0dc0*/  IMAD.WIDE.U32 R6, R9, R2, RZ ;  /* 0x0000000209067225 */ /* 0x000fc800078e00ff */
[----:B------:R-:W-:Y:S01]  /*0dd0*/  IMAD.X R11, RZ, RZ, R8, P1 ;  /* 0x000000ffff0b7224 */ /* 0x000fe200008e0608 */
[----:B------:R-:W-:Y:S01]  /*0de0*/  IADD3 R13, P1, PT, -R6, R0, RZ ;  /* 0x00000000060d7210 */ /* 0x000fe20007f3e1ff */
[----:B------:R-:W-:-:S03]  /*0df0*/  IMAD R9, R9, R3, R7 ;  /* 0x0000000309097224 */ /* 0x000fc600078e0207 */
[-C--:B------:R-:W-:Y:S01]  /*0e00*/  ISETP.GE.U32.AND P0, PT, R13, R2.reuse, PT ;  /* 0x000000020d00720c */ /* 0x080fe20003f06070 */
[----:B------:R-:W-:-:S04]  /*0e10*/  IMAD R0, R11, R2, R9 ;  /* 0x000000020b007224 */ /* 0x000fc800078e0209 */
[----:B------:R-:W-:Y:S01]  /*0e20*/  IMAD.X R0, R5, 0x1, ~R0, P1 ;  /* 0x0000000105007824 */ /* 0x000fe200008e0e00 */
[----:B------:R-:W-:-:S04]  /*0e30*/  IADD3 R7, P1, PT, R13, -R2, RZ ;  /* 0x800000020d077210 */ /* 0x000fc80007f3e0ff */
[C---:B------:R-:W-:Y:S01]  /*0e40*/  ISETP.GE.U32.AND.EX P0, PT, R0.reuse, R3, PT, P0 ;  /* 0x000000030000720c */ /* 0x040fe20003f06100 */
[----:B------:R-:W-:Y:S01]  /*0e50*/  IMAD.X R6, R0, 0x1, ~R3, P1 ;  /* 0x0000000100067824 */ /* 0x000fe200008e0e03 */
[----:B------:R-:W-:Y:S02]  /*0e60*/  ISETP.NE.U32.AND P1, PT, R2, RZ, PT ;  /* 0x000000ff0200720c */ /* 0x000fe40003f25070 */
[----:B------:R-:W-:Y:S02]  /*0e70*/  SEL R7, R7, R13, P0 ;  /* 0x0000000d07077207 */ /* 0x000fe40000000000 */
[----:B------:R-:W-:Y:S02]  /*0e80*/  SEL R6, R6, R0, P0 ;  /* 0x0000000006067207 */ /* 0x000fe40000000000 */
[CC--:B------:R-:W-:Y:S02]  /*0e90*/  IADD3 R0, P2, PT, R7.reuse, -R2.reuse, RZ ;  /* 0x8000000207007210 */ /* 0x0c0fe40007f5e0ff */
[----:B------:R-:W-:-:S02]  /*0ea0*/  ISETP.GE.U32.AND P0, PT, R7, R2, PT ;  /* 0x000000020700720c */ /* 0x000fc40003f06070 */
[----:B------:R-:W-:Y:S01]  /*0eb0*/  ISETP.NE.AND.EX P1, PT, R3, RZ, PT, P1 ;  /* 0x000000ff0300720c */ /* 0x000fe20003f25310 */
[C---:B------:R-:W-:Y:S01]  /*0ec0*/  IMAD.X R5, R6.reuse, 0x1, ~R3, P2 ;  /* 0x0000000106057824 */ /* 0x040fe200010e0e03 */
[----:B------:R-:W-:-:S04]  /*0ed0*/  ISETP.GE.U32.AND.EX P0, PT, R6, R3, PT, P0 ;  /* 0x000000030600720c */ /* 0x000fc80003f06100 */
[----:B------:R-:W-:Y:S01]  /*0ee0*/  SEL R3, R5, R6, P0 ;  /* 0x0000000605037207 */ /* 0x000fe20000000000 */
[----:B------:R-:W-:Y:S01]  /*0ef0*/  IMAD.MOV.U32 R5, RZ, RZ, 0x0 ;  /* 0x00000000ff057424 */ /* 0x000fe200078e00ff */
[----:B------:R-:W-:Y:S02]  /*0f00*/  SEL R2, R0, R7, P0 ;  /* 0x0000000700027207 */ /* 0x000fe40000000000 */
[----:B------:R-:W-:Y:S02]  /*0f10*/  SEL R3, R3, 0xffffffff, P1 ;  /* 0xffffffff03037807 */ /* 0x000fe40000800000 */
[----:B------:R-:W-:Y:S01]  /*0f20*/  SEL R2, R2, 0xffffffff, P1 ;  /* 0xffffffff02027807 */ /* 0x000fe20000800000 */
[----:B------:R-:W-:Y:S06]  /*0f30*/  RET.REL.NODEC R4 `(_Z8Paralel1PdS_S_mm) ;  /* 0xfffffff004307950 */ /* 0x000fec0003c3ffff */
.L_x_17:
        /* <DEDUP_REMOVED lines=12> */
.L_x_29:


//--------------------- .text._Z7fillonePd        --------------------------
	.section	.text._Z7fillonePd,"ax",@progbits
	.align	128
        .global         _Z7fillonePd
        .type           _Z7fillonePd,@function
        .size           _Z7fillonePd,(.L_x_34 - _Z7fillonePd)
        .other          _Z7fillonePd,@"STO_CUDA_ENTRY STV_DEFAULT"
_Z7fillonePd:
.text._Z7fillonePd:
[----:B------:R-:W-:Y:S01]  /*0000*/  LDC R1, c[0x0][0x37c] ;  /* 0x0000df00ff017b82 */ /* 0x000fe20000000800 */
[----:B------:R-:W0:Y:S07]  /*0010*/  S2R R0, SR_TID.X ;  /* 0x0000000000007919 */ /* 0x000e2e0000002100 */
[----:B------:R-:W0:Y:S08]  /*0020*/  S2UR UR4, SR_CTAID.X ;  /* 0x00000000000479c3 */ /* 0x000e300000002500 */
[----:B------:R-:W0:Y:S02]  /*0030*/  LDC R7, c[0x0][0x360] ;  /* 0x0000d800ff077b82 */ /* 0x000e240000000800 */
[----:B0-----:R-:W-:-:S05]  /*0040*/  IMAD R7, R7, UR4, R0 ;  /* 0x0000000407077c24 */ /* 0x001fca000f8e0200 */
[----:B------:R-:W-:-:S13]  /*0050*/  ISETP.GT.AND P0, PT, R7, 0xa, PT ;  /* 0x0000000a0700780c */ /* 0x000fda0003f04270 */
[----:B------:R-:W-:Y:S05]  /*0060*/  @P0 EXIT ;  /* 0x000000000000094d */ /* 0x000fea0003800000 */
[----:B------:R-:W0:Y:S01]  /*0070*/  LDC.64 R2, c[0x0][0x380] ;  /* 0x0000e000ff027b82 */ /* 0x000e220000000a00 */
[----:B------:R-:W1:Y:S01]  /*0080*/  LDCU.64 UR4, c[0x0][0x358] ;  /* 0x00006b00ff0477ac */ /* 0x000e620008000a00 */
[----:B------:R-:W-:Y:S01]  /*0090*/  HFMA2 R4, -RZ, RZ, 0, 0 ;  /* 0x00000000ff047431 */ /* 0x000fe200000001ff */
[----:B------:R-:W-:Y:S01]  /*00a0*/  MOV R5, 0x3ff00000 ;  /* 0x3ff0000000057802 */ /* 0x000fe20000000f00 */
[----:B0-----:R-:W-:-:S05]  /*00b0*/  IMAD.WIDE R2, R7, 0x8, R2 ;  /* 0x0000000807027825 */ /* 0x001fca00078e0202 */
[----:B-1----:R-:W-:Y:S01]  /*00c0*/  STG.E.64 desc[UR4][R2.64], R4 ;  /* 0x0000000402007986 */ /* 0x002fe2000c101b04 */
[----:B------:R-:W-:Y:S05]  /*00d0*/  EXIT ;  /* 0x000000000000794d */ /* 0x000fea0003800000 */
.L_x_18:
        /* <DEDUP_REMOVED lines=10> */
.L_x_34:


//--------------------- .text._Z9TransposePdm     --------------------------
	.section	.text._Z9TransposePdm,"ax",@progbits
	.align	128
        .global         _Z9TransposePdm
        .type           _Z9TransposePdm,@function
        .size           _Z9TransposePdm,(.L_x_30 - _Z9TransposePdm)
        .other          _Z9TransposePdm,@"STO_CUDA_ENTRY STV_DEFAULT"
_Z9TransposePdm:
.text._Z9TransposePdm:
[----:B------:R-:W-:Y:S01]  /*0000*/  LDC R1, c[0x0][0x37c] ;  /* 0x0000df00ff017b82 */ /* 0x000fe20000000800 */
[----:B------:R-:W0:Y:S01]  /*0010*/  S2R R3, SR_TID.X ;  /* 0x0000000000037919 */ /* 0x000e220000002100 */
[----:B------:R-:W1:Y:S06]  /*0020*/  LDCU.64 UR6, c[0x0][0x388] ;  /* 0x00007100ff0677ac */ /* 0x000e6c0008000a00 */
[----:B------:R-:W0:Y:S08]  /*0030*/  S2UR UR4, SR_CTAID.X ;  /* 0x00000000000479c3 */ /* 0x000e300000002500 */
[----:B------:R-:W0:Y:S01]  /*0040*/  LDC R2, c[0x0][0x360] ;  /* 0x0000d800ff027b82 */ /* 0x000e220000000800 */
[----:B-1----:R-:W-:-:S02]  /*0050*/  IMAD.U32 R7, RZ, RZ, UR6 ;  /* 0x00000006ff077e24 */ /* 0x002fc4000f8e00ff */
[----:B------:R-:W-:Y:S02]  /*0060*/  IMAD.U32 R5, RZ, RZ, UR7 ;  /* 0x00000007ff057e24 */ /* 0x000fe4000f8e00ff */
[----:B------:R-:W-:-:S04]  /*0070*/  IMAD.WIDE.U32 R8, R7, R7, RZ ;  /* 0x0000000707087225 */ /* 0x000fc800078e00ff */
[----:B------:R-:W-:-:S04]  /*0080*/  IMAD R0, R5, R7, RZ ;  /* 0x0000000705007224 */ /* 0x000fc800078e02ff */
[----:B------:R-:W-:Y:S02]  /*0090*/  IMAD R11, R7, R5, R0 ;  /* 0x00000005070b7224 */ /* 0x000fe400078e0200 */
[----:B0-----:R-:W-:-:S03]  /*00a0*/  IMAD R2, R2, UR4, R3 ;  /* 0x0000000402027c24 */ /* 0x001fc6000f8e0203 */
[----:B------:R-:W-:Y:S02]  /*00b0*/  IADD3 R9, PT, PT, R9, R11, RZ ;  /* 0x0000000b09097210 */ /* 0x000fe40007ffe0ff */
[----:B------:R-:W-:Y:S02]  /*00c0*/  SHF.R.S32.HI R3, RZ, 0x1f, R2 ;  /* 0x0000001fff037819 */ /* 0x000fe40000011402 */
[----:B------:R-:W-:-:S04]  /*00d0*/  ISETP.GE.U32.AND P0, PT, R8, R2, PT ;  /* 0x000000020800720c */ /* 0x000fc80003f06070 */
[----:B------:R-:W-:-:S13]  /*00e0*/  ISETP.GE.U32.AND.EX P0, PT, R9, R3, PT, P0 ;  /* 0x000000030900720c */ /* 0x000fda0003f06100 */
[----:B------:R-:W-:Y:S05]  /*00f0*/  @!P0 EXIT ;  /* 0x000000000000894d */ /* 0x000fea0003800000 */
[----:B------:R-:W-:Y:S01]  /*0100*/  LOP3.LUT R0, R3, R5, RZ, 0xfc, !PT ;  /* 0x0000000503007212 */ /* 0x000fe200078efcff */
[----:B------:R-:W-:Y:S03]  /*0110*/  BSSY.RECONVERGENT B0, `(.L_x_19) ;  /* 0x0000028000007945 */ /* 0x000fe60003800200 */
[----:B------:R-:W-:-:S13]  /*0120*/  ISETP.NE.U32.AND P0, PT, R0, RZ, PT ;  /* 0x000000ff0000720c */ /* 0x000fda0003f05070 */
[----:B------:R-:W-:Y:S05]  /*0130*/  @P0 BRA `(.L_x_20) ;  /* 0x00000000005c0947 */ /* 0x000fea0003800000 */
[----:B------:R-:W0:Y:S01]  /*0140*/  I2F.U32.RP R0, R7 ;  /* 0x0000000700007306 */ /* 0x000e220000209000 */
[----:B------:R-:W-:-:S07]  /*0150*/  ISETP.NE.U32.AND P2, PT, R7, RZ, PT ;  /* 0x000000ff0700720c */ /* 0x000fce0003f45070 */
[----:B0-----:R-:W0:Y:S02]  /*0160*/  MUFU.RCP R0, R0 ;  /* 0x0000000000007308 */ /* 0x001e240000001000 */
[----:B0-----:R-:W-:-:S06]  /*0170*/  VIADD R8, R0, 0xffffffe ;  /* 0x0ffffffe00087836 */ /* 0x001fcc0000000000 */
[----:B------:R0:W1:Y:S02]  /*0180*/  F2I.FTZ.U32.TRUNC.NTZ R9, R8 ;  /* 0x0000000800097305 */ /* 0x000064000021f000 */
[----:B0-----:R-:W-:Y:S01]  /*0190*/  IMAD.MOV.U32 R8, RZ, RZ, RZ ;  /* 0x000000ffff087224 */ /* 0x001fe200078e00ff */
[----:B-1----:R-:W-:-:S05]  /*01a0*/  IADD3 R4, PT, PT, RZ, -R9, RZ ;  /* 0x80000009ff047210 */ /* 0x002fca0007ffe0ff */
[----:B------:R-:W-:-:S04]  /*01b0*/  IMAD R11, R4, R7, RZ ;  /* 0x00000007040b7224 */ /* 0x000fc800078e02ff */
[----:B------:R-:W-:-:S06]  /*01c0*/  IMAD.HI.U32 R9, R9, R11, R8 ;  /* 0x0000000b09097227 */ /* 0x000fcc00078e0008 */
[----:B------:R-:W-:-:S04]  /*01d0*/  IMAD.HI.U32 R8, R9, R2, RZ ;  /* 0x0000000209087227 */ /* 0x000fc800078e00ff */
[----:B------:R-:W-:Y:S01]  /*01e0*/  HFMA2 R9, -RZ, RZ, 0, 0 ;  /* 0x00000000ff097431 */ /* 0x000fe200000001ff */
[----:B------:R-:W-:-:S05]  /*01f0*/  IADD3 R4, PT, PT, -R8, RZ, RZ ;  /* 0x000000ff08047210 */ /* 0x000fca0007ffe1ff */
[----:B------:R-:W-:-:S05]  /*0200*/  IMAD R4, R7, R4, R2 ;  /* 0x0000000407047224 */ /* 0x000fca00078e0202 */
[----:B------:R-:W-:-:S13]  /*0210*/  ISETP.GE.U32.AND P0, PT, R4, R7, PT ;  /* 0x000000070400720c */ /* 0x000fda0003f06070 */
[----:B------:R-:W-:Y:S01]  /*0220*/  @P0 IMAD.IADD R4, R4, 0x1, -R7 ;  /* 0x0000000104040824 */ /* 0x000fe200078e0a07 */
[----:B------:R-:W-:-:S04]  /*0230*/  @P0 IADD3 R8, PT, PT, R8, 0x1, RZ ;  /* 0x0000000108080810 */ /* 0x000fc80007ffe0ff */
[----:B------:R-:W-:Y:S01]  /*0240*/  ISETP.GE.U32.AND P1, PT, R4, R7, PT ;  /* 0x000000070400720c */ /* 0x000fe20003f26070 */
[----:B------:R-:W-:-:S12]  /*0250*/  IMAD.MOV.U32 R4, RZ, RZ, RZ ;  /* 0x000000ffff047224 */ /* 0x000fd800078e00ff */
[----:B------:R-:W-:Y:S01]  /*0260*/  @P1 VIADD R8, R8, 0x1 ;  /* 0x0000000108081836 */ /* 0x000fe20000000000 */
[----:B------:R-:W-:-:S04]  /*0270*/  @!P2 LOP3.LUT R8, RZ, R7, RZ, 0x33, !PT ;  /* 0x00000007ff08a212 */ /* 0x000fc800078e33ff */
[----:B------:R-:W-:-:S05]  /*0280*/  IADD3 R0, PT, PT, -R8, RZ, RZ ;  /* 0x000000ff08007210 */ /* 0x000fca0007ffe1ff */
[----:B------:R-:W-:Y:S01]  /*0290*/  IMAD R0, R7, R0, R2 ;  /* 0x0000000007007224 */ /* 0x000fe200078e0202 */
[----:B------:R-:W-:Y:S06]  /*02a0*/  BRA `(.L_x_21) ;  /* 0x0000000000387947 */ /* 0x000fec0003800000 */
.L_x_20:
[----:B------:R-:W-:-:S07]  /*02b0*/  MOV R0, 0x2d0 ;  /* 0x000002d000007802 */ /* 0x000fce0000000f00 */
[----:B------:R-:W-:Y:S05]  /*02c0*/  CALL.REL.NOINC `($__internal_3_$__cuda_sm20_div_u64) ;  /* 0x0000000000807944 */ /* 0x000fea0003c00000 */
[----:B------:R-:W0:Y:S01]  /*02d0*/  LDCU.64 UR4, c[0x0][0x388] ;  /* 0x00007100ff0477ac */ /* 0x000e220008000a00 */
[----:B------:R-:W-:-:S05]  /*02e0*/  IADD3 R13, P0, PT, RZ, -R6, RZ ;  /* 0x80000006ff0d7210 */ /* 0x000fca0007f1e0ff */
[----:B------:R-:W-:Y:S01]  /*02f0*/  IMAD.X R0, RZ, RZ, ~R11, P0 ;  /* 0x000000ffff007224 */ /* 0x000fe200000e0e0b */
[----:B0-----:R-:W-:Y:S01]  /*0300*/  MOV R7, UR4 ;  /* 0x0000000400077c02 */ /* 0x001fe20008000f00 */
[----:B------:R-:W-:-:S04]  /*0310*/  IMAD.U32 R5, RZ, RZ, UR5 ;  /* 0x00000005ff057e24 */ /* 0x000fc8000f8e00ff */
[-C--:B------:R-:W-:Y:S02]  /*0320*/  IMAD R0, R0, R7.reuse, RZ ;  /* 0x0000000700007224 */ /* 0x080fe400078e02ff */
[----:B------:R-:W-:-:S04]  /*0330*/  IMAD.WIDE.U32 R8, R13, R7, R2 ;  /* 0x000000070d087225 */ /* 0x000fc800078e0002 */
[----:B------:R-:W-:Y:S01]  /*0340*/  IMAD R13, R13, R5, R0 ;  /* 0x000000050d0d7224 */ /* 0x000fe200078e0200 */
[----:B------:R-:W-:Y:S02]  /*0350*/  MOV R0, R8 ;  /* 0x0000000800007202 */ /* 0x000fe40000000f00 */
[----:B------:R-:W-:Y:S01]  /*0360*/  MOV R8, R6 ;  /* 0x0000000600087202 */ /* 0x000fe20000000f00 */
[----:B------:R-:W-:Y:S02]  /*0370*/  IMAD.IADD R4, R9, 0x1, R13 ;  /* 0x0000000109047824 */ /* 0x000fe400078e020d */
[----:B------:R-:W-:-:S07]  /*0380*/  IMAD.MOV.U32 R9, RZ, RZ, R11 ;  /* 0x000000ffff097224 */ /* 0x000fce00078e000b */
.L_x_21:
[----:B------:R-:W-:Y:S05]  /*0390*/  BSYNC.RECONVERGENT B0 ;  /* 0x0000000000007941 */ /* 0x000fea0003800200 */
.L_x_19:
[----:B------:R-:W-:-:S04]  /*03a0*/  ISETP.GE.U32.AND P0, PT, R8, R0, PT ;  /* 0x000000000800720c */ /* 0x000fc80003f06070 */
[----:B------:R-:W-:-:S13]  /*03b0*/  ISETP.GE.U32.AND.EX P0, PT, R9, R4, PT, P0 ;  /* 0x000000040900720c */ /* 0x000fda0003f06100 */
[----:B------:R-:W-:Y:S05]  /*03c0*/  @P0 EXIT ;  /* 0x000000000000094d */ /* 0x000fea0003800000 */
[----:B------:R-:W0:Y:S01]  /*03d0*/  LDCU.64 UR6, c[0x0][0x380] ;  /* 0x00007000ff0677ac */ /* 0x000e220008000a00 */
[-C--:B------:R-:W-:Y:S02]  /*03e0*/  IMAD R4, R4, R7.reuse, RZ ;  /* 0x0000000704047224 */ /* 0x080fe400078e02ff */
[C---:B------:R-:W-:Y:S01]  /*03f0*/  IMAD.WIDE.U32 R8, R0.reuse, R7, R8 ;  /* 0x0000000700087225 */ /* 0x040fe200078e0008 */
[----:B------:R-:W1:Y:S03]  /*0400*/  LDCU.64 UR4, c[0x0][0x358] ;  /* 0x00006b00ff0477ac */ /* 0x000e660008000a00 */
[----:B------:R-:W-:-:S05]  /*0410*/  IMAD R7, R0, R5, R4 ;  /* 0x0000000500077224 */ /* 0x000fca00078e0204 */
[----:B------:R-:W-:Y:S02]  /*0420*/  IADD3 R7, PT, PT, R9, R7, RZ ;  /* 0x0000000709077210 */ /* 0x000fe40007ffe0ff */
[----:B0-----:R-:W-:Y:S02]  /*0430*/  LEA R4, P0, R2, UR6, 0x3 ;  /* 0x0000000602047c11 */ /* 0x001fe4000f8018ff */
[----:B------:R-:W-:Y:S02]  /*0440*/  LEA R6, P1, R8, UR6, 0x3 ;  /* 0x0000000608067c11 */ /* 0x000fe4000f8218ff */
[----:B------:R-:W-:Y:S02]  /*0450*/  LEA.HI.X R5, R2, UR7, R3, 0x3, P0 ;  /* 0x0000000702057c11 */ /* 0x000fe400080f1c03 */
[----:B------:R-:W-:-:S03]  /*0460*/  LEA.HI.X R7, R8, UR7, R7, 0x3, P1 ;  /* 0x0000000708077c11 */ /* 0x000fc600088f1c07 */
[----:B-1----:R-:W2:Y:S04]  /*0470*/  LDG.E.64 R2, desc[UR4][R4.64] ;  /* 0x0000000404027981 */ /* 0x002ea8000c1e1b00 */
[----:B------:R-:W2:Y:S02]  /*0480*/  LDG.E.64 R8, desc[UR4][R6.64] ;  /* 0x0000000406087981 */ /* 0x000ea4000c1e1b00 */
[----:B--2---:R-:W-:-:S07]  /*0490*/  DADD R2, R2, -R8 ;  /* 0x0000000002027229 */ /* 0x004fce0000000808 */
[----:B------:R-:W-:Y:S04]  /*04a0*/  STG.E.64 desc[UR4][R6.64], R2 ;  /* 0x0000000206007986 */ /* 0x000fe8000c101b04 */
[----:B------:R-:W-:Y:S01]  /*04b0*/  STG.E.64 desc[UR4][R4.64], RZ ;  /* 0x000000ff04007986 */ /* 0x000fe2000c101b04 */
[----:B------:R-:W-:Y:S05]  /*04c0*/  EXIT ;  /* 0x000000000000794d */ /* 0x000fea0003800000 */
        .weak           $__internal_3_$__cuda_sm20_div_u64
        .type           $__internal_3_$__cuda_sm20_div_u64,@function
        .size           $__internal_3_$__cuda_sm20_div_u64,(.L_x_30 - $__internal_3_$__cuda_sm20_div_u64)
$__internal_3_$__cuda_sm20_div_u64:
        /* <DEDUP_REMOVED lines=10> */
[----:B------:R-:W-:-:S03]  /*0570*/  IMAD.HI.U32 R8, R6, R11, RZ ;  /* 0x0000000b06087227 */ /* 0x000fc600078e00ff */
[----:B------:R-:W-:Y:S01]  /*0580*/  IADD3.X R13, PT, PT, RZ, ~R9, RZ, P0, !PT ;  /* 0x80000009ff0d7210 */ /* 0x000fe200007fe4ff */
[----:B------:R-:W-:-:S04]  /*0590*/  IMAD.MOV.U32 R9, RZ, RZ, R6 ;  /* 0x000000ffff097224 */ /* 0x000fc800078e0006 */
[----:B------:R-:W-:-:S04]  /*05a0*/  IMAD.WIDE.U32 R8, P0, R6, R13, R8 ;  /* 0x0000000d06087225 */ /* 0x000fc80007800008 */
[C---:B------:R-:W-:Y:S02]  /*05b0*/  IMAD R15, R7.reuse, R13, RZ ;  /* 0x0000000d070f7224 */ /* 0x040fe400078e02ff */
[----:B------:R-:W-:-:S04]  /*05c0*/  IMAD.HI.U32 R8, P1, R7, R11, R8 ;  /* 0x0000000b07087227 */ /* 0x000fc80007820008 */
[----:B------:R-:W-:Y:S01]  /*05d0*/  IMAD.HI.U32 R13, R7, R13, RZ ;  /* 0x0000000d070d7227 */ /* 0x000fe200078e00ff */
[----:B------:R-:W-:-:S04]  /*05e0*/  IADD3 R9, P2, PT, R15, R8, RZ ;  /* 0x000000080f097210 */ /* 0x000fc80007f5e0ff */
[----:B------:R-:W-:Y:S01]  /*05f0*/  IADD3.X R8, PT, PT, R13, R7, RZ, P0, !PT ;  /* 0x000000070d087210 */ /* 0x000fe200007fe4ff */
[----:B------:R-:W-:-:S03]  /*0600*/  IMAD.WIDE.U32 R6, R9, R4, RZ ;  /* 0x0000000409067225 */ /* 0x000fc600078e00ff */
[----:B------:R-:W-:Y:S01]  /*0610*/  IADD3.X R11, PT, PT, RZ, RZ, R8, P2, P1 ;  /* 0x000000ffff0b7210 */ /* 0x000fe200017e2408 */
        /* <DEDUP_REMOVED lines=10> */
[----:B------:R-:W-:-:S04]  /*06c0*/  IADD3 R9, P2, PT, R10, R9, RZ ;  /* 0x000000090a097210 */ /* 0x000fc80007f5e0ff */
[----:B------:R-:W-:Y:S01]  /*06d0*/  IADD3.X R11, PT, PT, R6, R11, RZ, P0, !PT ;  /* 0x0000000b060b7210 */ /* 0x000fe200007fe4ff */
[----:B------:R-:W-:-:S03]  /*06e0*/  IMAD.HI.U32 R6, R9, R2, RZ ;  /* 0x0000000209067227 */ /* 0x000fc600078e00ff */
[----:B------:R-:W-:Y:S01]  /*06f0*/  IADD3.X R11, PT, PT, RZ, RZ, R11, P2, P1 ;  /* 0x000000ffff0b7210 */ /* 0x000fe200017e240b */
[----:B------:R-:W-:-:S04]  /*0700*/  IMAD.WIDE.U32 R6, R9, R3, R6 ;  /* 0x0000000309067225 */ /* 0x000fc800078e0006 */
[C---:B------:R-:W-:Y:S02]  /*0710*/  IMAD R9, R11.reuse, R3, RZ ;  /* 0x000000030b097224 */ /* 0x040fe400078e02ff */
[----:B------:R-:W-:-:S04]  /*0720*/  IMAD.HI.U32 R6, P0, R11, R2, R6 ;  /* 0x000000020b067227 */ /* 0x000fc80007800006 */
[----:B------:R-:W-:Y:S01]  /*0730*/  IMAD.HI.U32 R8, R11, R3, RZ ;  /* 0x000000030b087227 */ /* 0x000fe200078e00ff */
[----:B------:R-:W-:-:S04]  /*0740*/  IADD3 R9, P1, PT, R9, R6, RZ ;  /* 0x0000000609097210 */ /* 0x000fc80007f3e0ff */
[----:B------:R-:W-:Y:S01]  /*0750*/  IADD3.X R8, PT, PT, R8, RZ, RZ, P0, !PT ;  /* 0x000000ff08087210 */ /* 0x000fe200007fe4ff */
[----:B------:R-:W-:-:S04]  /*0760*/  IMAD.WIDE.U32 R6, R9, R4, RZ ;  /* 0x0000000409067225 */ /* 0x000fc800078e00ff */
[----:B------:R-:W-:Y:S01]  /*0770*/  IMAD.X R11, RZ, RZ, R8, P1 ;  /* 0x000000ffff0b7224 */ /* 0x000fe200008e0608 */
[----:B------:R-:W-:Y:S01]  /*0780*/  IADD3 R13, P1, PT, -R6, R2, RZ ;  /* 0x00000002060d7210 */ /* 0x000fe20007f3e1ff */
[----:B------:R-:W-:-:S03]  /*0790*/  IMAD R7, R9, R5, R7 ;  /* 0x0000000509077224 */ /* 0x000fc600078e0207 */
[-C--:B------:R-:W-:Y:S01]  /*07a0*/  ISETP.GE.U32.AND P0, PT, R13, R4.reuse, PT ;  /* 0x000000040d00720c */ /* 0x080fe20003f06070 */
[----:B------:R-:W-:-:S05]  /*07b0*/  IMAD R7, R11, R4, R7 ;  /* 0x000000040b077224 */ /* 0x000fca00078e0207 */
[----:B------:R-:W-:Y:S02]  /*07c0*/  IADD3.X R12, PT, PT, ~R7, R3, RZ, P1, !PT ;  /* 0x00000003070c7210 */ /* 0x000fe40000ffe5ff */
[----:B------:R-:W-:Y:S02]  /*07d0*/  IADD3 R7, P2, PT, R13, -R4, RZ ;  /* 0x800000040d077210 */ /* 0x000fe40007f5e0ff */
[----:B------:R-:W-:Y:S02]  /*07e0*/  IADD3 R6, P1, PT, R9, 0x1, RZ ;  /* 0x0000000109067810 */ /* 0x000fe40007f3e0ff */
[C---:B------:R-:W-:Y:S01]  /*07f0*/  ISETP.GE.U32.AND.EX P0, PT, R12.reuse, R5, PT, P0 ;  /* 0x000000050c00720c */ /* 0x040fe20003f06100 */
[----:B------:R-:W-:Y:S01]  /*0800*/  IMAD.X R10, R12, 0x1, ~R5, P2 ;  /* 0x000000010c0a7824 */ /* 0x000fe200010e0e05 */
[----:B------:R-:W-:Y:S02]  /*0810*/  IADD3.X R8, PT, PT, RZ, R11, RZ, P1, !PT ;  /* 0x0000000bff087210 */ /* 0x000fe40000ffe4ff */
[----:B------:R-:W-:-:S02]  /*0820*/  SEL R9, R6, R9, P0 ;  /* 0x0000000906097207 */ /* 0x000fc40000000000 */
[----:B------:R-:W-:Y:S02]  /*0830*/  SEL R7, R7, R13, P0 ;  /* 0x0000000d07077207 */ /* 0x000fe40000000000 */
[----:B------:R-:W-:Y:S02]  /*0840*/  SEL R8, R8, R11, P0 ;  /* 0x0000000b08087207 */ /* 0x000fe40000000000 */
[----:B------:R-:W-:Y:S02]  /*0850*/  IADD3 R6, P2, PT, R9, 0x1, RZ ;  /* 0x0000000109067810 */ /* 0x000fe40007f5e0ff */
[----:B------:R-:W-:Y:S02]  /*0860*/  SEL R10, R10, R12, P0 ;  /* 0x0000000c0a0a7207 */ /* 0x000fe40000000000 */
[----:B------:R-:W-:Y:S01]  /*0870*/  ISETP.GE.U32.AND P0, PT, R7, R4, PT ;  /* 0x000000040700720c */ /* 0x000fe20003f06070 */
[----:B------:R-:W-:Y:S01]  /*0880*/  IMAD.X R11, RZ, RZ, R8, P2 ;  /* 0x000000ffff0b7224 */ /* 0x000fe200010e0608 */
[----:B------:R-:W-:-:S02]  /*0890*/  ISETP.NE.U32.AND P1, PT, R4, RZ, PT ;  /* 0x000000ff0400720c */ /* 0x000fc40003f25070 */
[----:B------:R-:W-:Y:S02]  /*08a0*/  ISETP.GE.U32.AND.EX P0, PT, R10, R5, PT, P0 ;  /* 0x000000050a00720c */ /* 0x000fe40003f06100 */
[----:B------:R-:W-:Y:S01]  /*08b0*/  ISETP.NE.AND.EX P1, PT, R5, RZ, PT, P1 ;  /* 0x000000ff0500720c */ /* 0x000fe20003f25310 */
[----:B------:R-:W-:Y:S01]  /*08c0*/  IMAD.MOV.U32 R5, RZ, RZ, 0x0 ;  /* 0x00000000ff057424 */ /* 0x000fe200078e00ff */
[----:B------:R-:W-:Y:S02]  /*08d0*/  MOV R4, R0 ;  /* 0x0000000000047202 */ /* 0x000fe40000000f00 */
[----:B------:R-:W-:Y:S02]  /*08e0*/  SEL R6, R6, R9, P0 ;  /* 0x0000000906067207 */ /* 0x000fe40000000000 */
[----:B------:R-:W-:Y:S02]  /*08f0*/  SEL R11, R11, R8, P0 ;  /* 0x000000080b0b7207 */ /* 0x000fe40000000000 */
[----:B------:R-:W-:-:S02]  /*0900*/  SEL R6, R6, 0xffffffff, P1 ;  /* 0xffffffff06067807 */ /* 0x000fc40000800000 */
[----:B------:R-:W-:Y:S01]  /*0910*/  SEL R11, R11, 0xffffffff, P1 ;  /* 0xffffffff0b0b7807 */ /* 0x000fe20000800000 */
[----:B------:R-:W-:Y:S06]  /*0920*/  RET.REL.NODEC R4 `(_Z9TransposePdm) ;  /* 0xfffffff404b47950 */ /* 0x000fec0003c3ffff */
.L_x_22:
        /* <DEDUP_REMOVED lines=13> */
.L_x_30:


//--------------------- .text._Z6CreatePdm        --------------------------
	.section	.text._Z6CreatePdm,"ax",@progbits
	.align	128
        .global         _Z6CreatePdm
        .type           _Z6CreatePdm,@function
        .size           _Z6CreatePdm,(.L_x_31 - _Z6CreatePdm)
        .other          _Z6CreatePdm,@"STO_CUDA_ENTRY STV_DEFAULT"
_Z6CreatePdm:
.text._Z6CreatePdm:
        /* <DEDUP_REMOVED lines=20> */
[----:B------:R-:W-:Y:S01]  /*0140*/  ISETP.NE.U32.AND P2, PT, RZ, UR8, PT ;  /* 0x00000008ff007c0c */ /* 0x000fe2000bf45070 */
[----:B------:R-:W-:-:S06]  /*0150*/  IMAD.MOV.U32 R11, RZ, RZ, RZ ;  /* 0x000000ffff0b7224 */ /* 0x000fcc00078e00ff */
        /* <DEDUP_REMOVED lines=13> */
[----:B------:R-:W-:Y:S01]  /*0230*/  ISETP.GE.U32.AND P1, PT, R5, UR8, PT ;  /* 0x0000000805007c0c */ /* 0x000fe2000bf26070 */
[----:B------:R-:W-:-:S12]  /*0240*/  IMAD.MOV.U32 R5, RZ, RZ, RZ ;  /* 0x000000ffff057224 */ /* 0x000fd800078e00ff */
[----:B------:R-:W-:Y:S01]  /*0250*/  @P1 VIADD R4, R4, 0x1 ;  /* 0x0000000104041836 */ /* 0x000fe20000000000 */
[----:B------:R-:W-:-:S04]  /*0260*/  @!P2 LOP3.LUT R4, RZ, UR8, RZ, 0x33, !PT ;  /* 0x00000008ff04ac12 */ /* 0x000fc8000f8e33ff */
[----:B------:R-:W-:-:S05]  /*0270*/  IADD3 R9, PT, PT, -R4, RZ, RZ ;  /* 0x000000ff04097210 */ /* 0x000fca0007ffe1ff */
[----:B------:R-:W-:Y:S01]  /*0280*/  IMAD R9, R9, UR8, R2 ;  /* 0x0000000809097c24 */ /* 0x000fe2000f8e0202 */
[----:B------:R-:W-:Y:S06]  /*0290*/  BRA `(.L_x_25) ;  /* 0x0000000000307947 */ /* 0x000fec0003800000 */
.L_x_24:
[----:B------:R-:W-:-:S07]  /*02a0*/  MOV R0, 0x2c0 ;  /* 0x000002c000007802 */ /* 0x000fce0000000f00 */
[----:B------:R-:W-:Y:S05]  /*02b0*/  CALL.REL.NOINC `($__internal_4_$__cuda_sm20_div_u64) ;  /* 0x0000000000707944 */ /* 0x000fea0003c00000 */
        /* <DEDUP_REMOVED lines=10> */
.L_x_25:
[----:B------:R-:W-:Y:S05]  /*0360*/  BSYNC.RECONVERGENT B0 ;  /* 0x0000000000007941 */ /* 0x000fea0003800200 */
.L_x_23:
[----:B------:R-:W-:Y:S01]  /*0370*/  ISETP.GT.U32.AND P0, PT, R4, R9, PT ;  /* 0x000000090400720c */ /* 0x000fe20003f04070 */
[----:B------:R-:W0:Y:S03]  /*0380*/  LDCU.64 UR4, c[0x0][0x358] ;  /* 0x00006b00ff0477ac */ /* 0x000e260008000a00 */
[----:B------:R-:W-:-:S13]  /*0390*/  ISETP.GT.U32.AND.EX P0, PT, R5, R11, PT, P0 ;  /* 0x0000000b0500720c */ /* 0x000fda0003f04100 */
[----:B------:R-:W1:Y:S02]  /*03a0*/  @P0 LDC.64 R4, c[0x0][0x380] ;  /* 0x0000e000ff040b82 */ /* 0x000e640000000a00 */
[----:B-1----:R-:W-:-:S04]  /*03b0*/  @P0 LEA R4, P1, R2, R4, 0x3 ;  /* 0x0000000402040211 */ /* 0x002fc800078218ff */
[----:B------:R-:W-:-:S05]  /*03c0*/  @P0 LEA.HI.X R5, R2, R5, R3, 0x3, P1 ;  /* 0x0000000502050211 */ /* 0x000fca00008f1c03 */
[----:B0-----:R0:W-:Y:S01]  /*03d0*/  @P0 STG.E.64 desc[UR4][R4.64], RZ ;  /* 0x000000ff04000986 */ /* 0x0011e2000c101b04 */
[----:B------:R-:W-:Y:S05]  /*03e0*/  @P0 EXIT ;  /* 0x000000000000094d */ /* 0x000fea0003800000 */
[----:B------:R-:W1:Y:S01]  /*03f0*/  LDCU.64 UR6, c[0x0][0x380] ;  /* 0x00007000ff0677ac */ /* 0x000e620008000a00 */
[----:B0-----:R-:W0:Y:S01]  /*0400*/  I2F.F64 R4, R2 ;  /* 0x0000000200047312 */ /* 0x001e220000201c00 */
[----:B------:R-:W-:Y:S02]  /*0410*/  HFMA2 R7, -RZ, RZ, 1.9462890625, -0.0027332305908203125 ;  /* 0x3fc99999ff077431 */ /* 0x000fe400000001ff */
[----:B------:R-:W-:-:S06]  /*0420*/  IMAD.MOV.U32 R6, RZ, RZ, -0x66666666 ;  /* 0x9999999aff067424 */ /* 0x000fcc00078e00ff */
[----:B0-----:R-:W-:Y:S01]  /*0430*/  DFMA R4, R4, R6, 1 ;  /* 0x3ff000000404742b */ /* 0x001fe20000000006 */
[----:B-1----:R-:W-:-:S04]  /*0440*/  LEA R8, P0, R2, UR6, 0x3 ;  /* 0x0000000602087c11 */ /* 0x002fc8000f8018ff */
[----:B------:R-:W-:-:S05]  /*0450*/  LEA.HI.X R9, R2, UR7, R3, 0x3, P0 ;  /* 0x0000000702097c11 */ /* 0x000fca00080f1c03 */
[----:B------:R-:W-:Y:S01]  /*0460*/  STG.E.64 desc[UR4][R8.64], R4 ;  /* 0x0000000408007986 */ /* 0x000fe2000c101b04 */
[----:B------:R-:W-:Y:S05]  /*0470*/  EXIT ;  /* 0x000000000000794d */ /* 0x000fea0003800000 */
        .weak           $__internal_4_$__cuda_sm20_div_u64
        .type           $__internal_4_$__cuda_sm20_div_u64,@function
        .size           $__internal_4_$__cuda_sm20_div_u64,(.L_x_31 - $__internal_4_$__cuda_sm20_div_u64)
$__internal_4_$__cuda_sm20_div_u64:
        /* <DEDUP_REMOVED lines=69> */
[----:B------:R-:W-:Y:S06]  /*08d0*/  RET.REL.NODEC R4 `(_Z6CreatePdm) ;  /* 0xfffffff404c87950 */ /* 0x000fec0003c3ffff */
.L_x_26:
        /* <DEDUP_REMOVED lines=10> */
.L_x_31:


//--------------------- .nv.shared.reserved.0     --------------------------
	.section	.nv.shared.reserved.0,"aw",@nobits
	.weak		__nv_reservedSMEM_offset_0_alias
	.size		__nv_reservedSMEM_offset_0_alias, 0, 64
	.other		__nv_reservedSMEM_offset_0_alias,@"STO_CUDA_RESERVED_SHARED STV_DEFAULT"
__nv_reservedSMEM_offset_0_alias:
	.zero		0
	.zero		64


//--------------------- .nv.constant0._Z8Paralel2PdS_S_mmm --------------------------
	.section	.nv.constant0._Z8Paralel2PdS_S_mmm,"a",@progbits
	.sectionflags	@""
	.align	4
.nv.constant0._Z8Paralel2PdS_S_mmm:
	.zero		944


//--------------------- .nv.constant0._Z8Paralel1PdS_S_mm --------------------------
	.section	.nv.constant0._Z8Paralel1PdS_S_mm,"a",@progbits
	.sectionflags	@""
	.align	4
.nv.constant0._Z8Paralel1PdS_S_mm:
	.zero		936


//--------------------- .nv.constant0._Z7fillonePd --------------------------
	.section	.nv.constant0._Z7fillonePd,"a",@progbits
	.sectionflags	@""
	.align	4
.nv.constant0._Z7fillonePd:
	.zero		904


//--------------------- .nv.constant0._Z9TransposePdm --------------------------
	.section	.nv.constant0._Z9TransposePdm,"a",@progbits
	.sectionflags	@""
	.align	4
.nv.constant0._Z9TransposePdm:
	.zero		912


//--------------------- .nv.constant0._Z6CreatePdm --------------------------
	.section	.nv.constant0._Z6CreatePdm,"a",@progbits
	.sectionflags	@""
	.align	4
.nv.constant0._Z6CreatePdm:
	.zero		912


//--------------------- SYMBOLS --------------------------

	.type		.nv.reservedSmem.offset0,@object
	.size		.nv.reservedSmem.offset0,0x4
